// auto-generated by cutlass_sweep.conv — config: {"arch": "sm_100", "cluster_m": 1, "cluster_n": 1, "conv_kind": "wgrad", "dtype": "e4m3", "ndim": 2, "tile_k": 32, "tile_m": 64, "tile_n": 64}
#include "cutlass/cutlass.h"
#include "cute/tensor.hpp"
#include "cutlass/kernel_hardware_info.hpp"
#include "cutlass/conv/convolution.h"
#include "cutlass/conv/dispatch_policy.hpp"
#include "cutlass/conv/collective/collective_builder.hpp"
#include "cutlass/conv/kernel/conv_universal.hpp"
#include "cutlass/conv/device/conv_universal_adapter.hpp"
#include "cutlass/epilogue/collective/collective_builder.hpp"

using namespace cute;
using Elem = cutlass::float_e4m3_t;
using Acc  = float;
using LayoutAB = cutlass::layout::TensorNHWC;
using LayoutC  = cutlass::layout::TensorKCSR;
constexpr auto ConvOp = cutlass::conv::Operator::kWgrad;
using TileShape    = Shape<_64, Shape<_64>, Shape<_32>>;
using ClusterShape = Shape<_1, _1, _1>;

using CollectiveEpilogue = typename cutlass::epilogue::collective::CollectiveBuilder<
    cutlass::arch::Sm100, cutlass::arch::OpClassTensorOp,
    TileShape, ClusterShape,
    cutlass::epilogue::collective::EpilogueTileAuto,
    Acc, Acc,
    Elem, LayoutC, 128 / cutlass::sizeof_bits<Elem>::value,
    Elem, LayoutC, 128 / cutlass::sizeof_bits<Elem>::value,
    cutlass::epilogue::collective::EpilogueScheduleAuto
  >::CollectiveOp;

using CollectiveMainloop = typename cutlass::conv::collective::CollectiveBuilder<
    cutlass::arch::Sm100, cutlass::arch::OpClassTensorOp, ConvOp,
    Elem, LayoutAB, 128 / cutlass::sizeof_bits<Elem>::value,
    Elem, LayoutAB, 128 / cutlass::sizeof_bits<Elem>::value,
    Acc,
    TileShape, ClusterShape,
    cutlass::conv::collective::StageCountAutoCarveout<
        static_cast<int>(sizeof(typename CollectiveEpilogue::SharedStorage))>,
    cutlass::conv::collective::KernelScheduleAuto
  >::CollectiveOp;

using ProblemShape = cutlass::conv::ConvProblemShape<
    ConvOp, CollectiveMainloop::DispatchPolicy::NumSpatialDimensions>;
using ConvKernel = cutlass::conv::kernel::ConvUniversal<
    ProblemShape, CollectiveMainloop, CollectiveEpilogue>;
using Conv = cutlass::conv::device::ConvUniversalAdapter<ConvKernel>;

auto* _anchor = &cutlass::device_kernel<ConvKernel>;


// ===== COMPILED SASS (sm_100a) =====

	.target	sm_100a

	.elftype	@"ET_EXEC"


//--------------------- .note.nv.tkinfo           --------------------------
	.section	.note.nv.tkinfo,"",@"SHT_NOTE"
	.sectionflags	@"SHF_NOTE_NV_TKINFO"
	.tkinfo
        /*0018*/ 	.word	0x00000002
        /*0030*/ 	.string	""
        /*0030*/ 	.string	"ptxas"
        /*0030*/ 	.string	"Cuda compilation tools, release 13.0, V13.0.88"
        /*0030*/ 	.string	"Build cuda_13.0.r13.0/compiler.36424714_0"
        /*0030*/ 	.string	"-arch sm_100a -m 64 "



//--------------------- .note.nv.cuinfo           --------------------------
	.section	.note.nv.cuinfo,"",@"SHT_NOTE"
	.sectionflags	@"SHF_NOTE_NV_CUINFO"
        /*0018*/ 	.short	0x0002
        /*001a*/ 	.short	0x0064
        /*001c*/ 	.short	0x0082
	.zero		2


//--------------------- .nv.info                  --------------------------
	.section	.nv.info,"",@"SHT_CUDA_INFO"
	.align	4


	//----- nvinfo : EIATTR_REGCOUNT
	.align		4
        /*0000*/ 	.byte	0x04, 0x2f
        /*0002*/ 	.short	(.L_19 - .L_18)
	.align		4
.L_18:
        /*0004*/ 	.word	index@(_ZN7cutlass13device_kernelINS_4conv6kernel13ConvUniversalINS1_16ConvProblemShapeILNS1_8OperatorE2ELi2EEENS1_10collective14CollectiveConvINS1_47MainloopSm100TmaUmmaWarpSpecializedImplicitGemmILS5_2ELi54ELi2ELi1ELi2EN4cute5tupleIJNSA_1CILi1EEESD_SD_EEEEENSB_IJNSC_ILi64EEENSB_IJSG_EEENSB_IJNSC_ILi32EEEEEEEEENS_12float_e4m3_tESL_NSA_8TiledMMAINSA_8MMA_AtomIJNSA_10MMA_TraitsINSA_19SM100_MMA_F8F6F4_SSEJSL_SL_fSG_SG_NSA_17integral_constantINSA_4UMMA5MajorELSS_1EEEST_NSQ_INSR_7ScaleInELSU_0EEESV_EEEEEENSA_6LayoutISE_NSB_IJNSC_ILi0EEESZ_SZ_EEEEENSB_IJNSA_10UnderscoreES12_S12_EEEEENS7_6detail27Sm100ImplicitGemmTileTraitsINSA_13SM90_TMA_LOADENSA_14ComposedLayoutINSA_7SwizzleILi2ELi4ELi3EEENSA_18smem_ptr_flag_bitsILi8EEENSY_INSB_IJSG_NSC_ILi8EEEEEENSB_IJSD_SG_EEEEEEEvEENS16_INSA_20SM90_TMA_LOAD_IM2COLES1H_vEEEENS_8epilogue10collective18CollectiveEpilogueINS1M_23Sm100TmaWarpSpecializedILi1ELi1ELi32ELb0ELb0EEEJSK_NSB_IJNSY_ISG_SD_EES1R_EEESL_NSB_IJlNSB_IJSD_llEEESZ_EEESL_S1U_NS1M_6fusion15FusionCallbacksIS1Q_NS1V_17LinearCombinationISL_fSL_fLNS_15FloatRoundStyleE2EEESK_S1S_JEEENSA_5SM1004TMEM4LOAD26SM100_TMEM_LOAD_16dp32b32xES17_NS18_IS1A_S1C_NSY_INSB_IJS1D_SG_EEENSB_IJSG_SD_EEEEEEENSA_39AutoVectorizingCopyWithAssumedAlignmentILi128EEENSA_14SM90_TMA_STOREES28_S2A_S2A_EEEvvEEEEvNT_6ParamsE)
        /*0008*/ 	.word	0x00000060


	//----- nvinfo : EIATTR_FRAME_SIZE
	.align		4
.L_19:
        /*000c*/ 	.byte	0x04, 0x11
        /*000e*/ 	.short	(.L_21 - .L_20)
	.align		4
.L_20:
        /*0010*/ 	.word	index@($__internal_2_$__cuda_sm10x_tcgen05_guardrail_trap_unallocated_columns_being_dealloced)
        /*0014*/ 	.word	0x00000008


	//----- nvinfo : EIATTR_FRAME_SIZE
	.align		4
.L_21:
        /*0018*/ 	.byte	0x04, 0x11
        /*001a*/ 	.short	(.L_23 - .L_22)
	.align		4
.L_22:
        /*001c*/ 	.word	index@($__internal_1_$__cuda_sm10x_tcgen05_guardrail_trap_phase_invalid_during_alloc)
        /*0020*/ 	.word	0x00000008


	//----- nvinfo : EIATTR_FRAME_SIZE
	.align		4
.L_23:
        /*0024*/ 	.byte	0x04, 0x11
        /*0026*/ 	.short	(.L_25 - .L_24)
	.align		4
.L_24:
        /*0028*/ 	.word	index@($__internal_0_$__cuda_sm10x_tcgen05_guardrail_trap_col_being_dealloced_not_returned_by_alloc)
        /*002c*/ 	.word	0x00000008


	//----- nvinfo : EIATTR_FRAME_SIZE
	.align		4
.L_25:
        /*0030*/ 	.byte	0x04, 0x11
        /*0032*/ 	.short	(.L_27 - .L_26)
	.align		4
.L_26:
        /*0034*/ 	.word	index@(_ZN7cutlass13device_kernelINS_4conv6kernel13ConvUniversalINS1_16ConvProblemShapeILNS1_8OperatorE2ELi2EEENS1_10collective14CollectiveConvINS1_47MainloopSm100TmaUmmaWarpSpecializedImplicitGemmILS5_2ELi54ELi2ELi1ELi2EN4cute5tupleIJNSA_1CILi1EEESD_SD_EEEEENSB_IJNSC_ILi64EEENSB_IJSG_EEENSB_IJNSC_ILi32EEEEEEEEENS_12float_e4m3_tESL_NSA_8TiledMMAINSA_8MMA_AtomIJNSA_10MMA_TraitsINSA_19SM100_MMA_F8F6F4_SSEJSL_SL_fSG_SG_NSA_17integral_constantINSA_4UMMA5MajorELSS_1EEEST_NSQ_INSR_7ScaleInELSU_0EEESV_EEEEEENSA_6LayoutISE_NSB_IJNSC_ILi0EEESZ_SZ_EEEEENSB_IJNSA_10UnderscoreES12_S12_EEEEENS7_6detail27Sm100ImplicitGemmTileTraitsINSA_13SM90_TMA_LOADENSA_14ComposedLayoutINSA_7SwizzleILi2ELi4ELi3EEENSA_18smem_ptr_flag_bitsILi8EEENSY_INSB_IJSG_NSC_ILi8EEEEEENSB_IJSD_SG_EEEEEEEvEENS16_INSA_20SM90_TMA_LOAD_IM2COLES1H_vEEEENS_8epilogue10collective18CollectiveEpilogueINS1M_23Sm100TmaWarpSpecializedILi1ELi1ELi32ELb0ELb0EEEJSK_NSB_IJNSY_ISG_SD_EES1R_EEESL_NSB_IJlNSB_IJSD_llEEESZ_EEESL_S1U_NS1M_6fusion15FusionCallbacksIS1Q_NS1V_17LinearCombinationISL_fSL_fLNS_15FloatRoundStyleE2EEESK_S1S_JEEENSA_5SM1004TMEM4LOAD26SM100_TMEM_LOAD_16dp32b32xES17_NS18_IS1A_S1C_NSY_INSB_IJS1D_SG_EEENSB_IJSG_SD_EEEEEEENSA_39AutoVectorizingCopyWithAssumedAlignmentILi128EEENSA_14SM90_TMA_STOREES28_S2A_S2A_EEEvvEEEEvNT_6ParamsE)
        /*0038*/ 	.word	0x00000008


	//----- nvinfo : EIATTR_MIN_STACK_SIZE
	.align		4
.L_27:
        /*003c*/ 	.byte	0x04, 0x12
        /*003e*/ 	.short	(.L_29 - .L_28)
	.align		4
.L_28:
        /*0040*/ 	.word	index@(_ZN7cutlass13device_kernelINS_4conv6kernel13ConvUniversalINS1_16ConvProblemShapeILNS1_8OperatorE2ELi2EEENS1_10collective14CollectiveConvINS1_47MainloopSm100TmaUmmaWarpSpecializedImplicitGemmILS5_2ELi54ELi2ELi1ELi2EN4cute5tupleIJNSA_1CILi1EEESD_SD_EEEEENSB_IJNSC_ILi64EEENSB_IJSG_EEENSB_IJNSC_ILi32EEEEEEEEENS_12float_e4m3_tESL_NSA_8TiledMMAINSA_8MMA_AtomIJNSA_10MMA_TraitsINSA_19SM100_MMA_F8F6F4_SSEJSL_SL_fSG_SG_NSA_17integral_constantINSA_4UMMA5MajorELSS_1EEEST_NSQ_INSR_7ScaleInELSU_0EEESV_EEEEEENSA_6LayoutISE_NSB_IJNSC_ILi0EEESZ_SZ_EEEEENSB_IJNSA_10UnderscoreES12_S12_EEEEENS7_6detail27Sm100ImplicitGemmTileTraitsINSA_13SM90_TMA_LOADENSA_14ComposedLayoutINSA_7SwizzleILi2ELi4ELi3EEENSA_18smem_ptr_flag_bitsILi8EEENSY_INSB_IJSG_NSC_ILi8EEEEEENSB_IJSD_SG_EEEEEEEvEENS16_INSA_20SM90_TMA_LOAD_IM2COLES1H_vEEEENS_8epilogue10collective18CollectiveEpilogueINS1M_23Sm100TmaWarpSpecializedILi1ELi1ELi32ELb0ELb0EEEJSK_NSB_IJNSY_ISG_SD_EES1R_EEESL_NSB_IJlNSB_IJSD_llEEESZ_EEESL_S1U_NS1M_6fusion15FusionCallbacksIS1Q_NS1V_17LinearCombinationISL_fSL_fLNS_15FloatRoundStyleE2EEESK_S1S_JEEENSA_5SM1004TMEM4LOAD26SM100_TMEM_LOAD_16dp32b32xES17_NS18_IS1A_S1C_NSY_INSB_IJS1D_SG_EEENSB_IJSG_SD_EEEEEEENSA_39AutoVectorizingCopyWithAssumedAlignmentILi128EEENSA_14SM90_TMA_STOREES28_S2A_S2A_EEEvvEEEEvNT_6ParamsE)
        /*0044*/ 	.word	0x00000008
.L_29:


//--------------------- .nv.compat                --------------------------
	.section	.nv.compat,"",@"SHT_CUDA_COMPAT_INFO"
	.align	4
        /*0000*/ 	.byte	0x02, 0x09, 0x01, 0x00, 0x02, 0x02, 0x02, 0x00, 0x02, 0x05, 0x05, 0x00, 0x03, 0x07, 0x01, 0x01
        /*0010*/ 	.byte	0x02, 0x03, 0x01, 0x00, 0x02, 0x06, 0x01, 0x00, 0x04, 0x0b, 0x08, 0x00, 0x09, 0x00, 0x00, 0x00
        /*0020*/ 	.byte	0x00, 0x00, 0x00, 0x00


//--------------------- .nv.info._ZN7cutlass13device_kernelINS_4conv6kernel13ConvUniversalINS1_16ConvProblemShapeILNS1_8OperatorE2ELi2EEENS1_10collective14CollectiveConvINS1_47MainloopSm100TmaUmmaWarpSpecializedImplicitGemmILS5_2ELi54ELi2ELi1ELi2EN4cute5tupleIJNSA_1CILi1EEESD_SD_EEEEENSB_IJNSC_ILi64EEENSB_IJSG_EEENSB_IJNSC_ILi32EEEEEEEEENS_12float_e4m3_tESL_NSA_8TiledMMAINSA_8MMA_AtomIJNSA_10MMA_TraitsINSA_19SM100_MMA_F8F6F4_SSEJSL_SL_fSG_SG_NSA_17integral_constantINSA_4UMMA5MajorELSS_1EEEST_NSQ_INSR_7ScaleInELSU_0EEESV_EEEEEENSA_6LayoutISE_NSB_IJNSC_ILi0EEESZ_SZ_EEEEENSB_IJNSA_10UnderscoreES12_S12_EEEEENS7_6detail27Sm100ImplicitGemmTileTraitsINSA_13SM90_TMA_LOADENSA_14ComposedLayoutINSA_7SwizzleILi2ELi4ELi3EEENSA_18smem_ptr_flag_bitsILi8EEENSY_INSB_IJSG_NSC_ILi8EEEEEENSB_IJSD_SG_EEEEEEEvEENS16_INSA_20SM90_TMA_LOAD_IM2COLES1H_vEEEENS_8epilogue10collective18CollectiveEpilogueINS1M_23Sm100TmaWarpSpecializedILi1ELi1ELi32ELb0ELb0EEEJSK_NSB_IJNSY_ISG_SD_EES1R_EEESL_NSB_IJlNSB_IJSD_llEEESZ_EEESL_S1U_NS1M_6fusion15FusionCallbacksIS1Q_NS1V_17LinearCombinationISL_fSL_fLNS_15FloatRoundStyleE2EEESK_S1S_JEEENSA_5SM1004TMEM4LOAD26SM100_TMEM_LOAD_16dp32b32xES17_NS18_IS1A_S1C_NSY_INSB_IJS1D_SG_EEENSB_IJSG_SD_EEEEEEENSA_39AutoVectorizingCopyWithAssumedAlignmentILi128EEENSA_14SM90_TMA_STOREES28_S2A_S2A_EEEvvEEEEvNT_6ParamsE --------------------------
	.section	.nv.info._ZN7cutlass13device_kernelINS_4conv6kernel13ConvUniversalINS1_16ConvProblemShapeILNS1_8OperatorE2ELi2EEENS1_10collective14CollectiveConvINS1_47MainloopSm100TmaUmmaWarpSpecializedImplicitGemmILS5_2ELi54ELi2ELi1ELi2EN4cute5tupleIJNSA_1CILi1EEESD_SD_EEEEENSB_IJNSC_ILi64EEENSB_IJSG_EEENSB_IJNSC_ILi32EEEEEEEEENS_12float_e4m3_tESL_NSA_8TiledMMAINSA_8MMA_AtomIJNSA_10MMA_TraitsINSA_19SM100_MMA_F8F6F4_SSEJSL_SL_fSG_SG_NSA_17integral_constantINSA_4UMMA5MajorELSS_1EEEST_NSQ_INSR_7ScaleInELSU_0EEESV_EEEEEENSA_6LayoutISE_NSB_IJNSC_ILi0EEESZ_SZ_EEEEENSB_IJNSA_10UnderscoreES12_S12_EEEEENS7_6detail27Sm100ImplicitGemmTileTraitsINSA_13SM90_TMA_LOADENSA_14ComposedLayoutINSA_7SwizzleILi2ELi4ELi3EEENSA_18smem_ptr_flag_bitsILi8EEENSY_INSB_IJSG_NSC_ILi8EEEEEENSB_IJSD_SG_EEEEEEEvEENS16_INSA_20SM90_TMA_LOAD_IM2COLES1H_vEEEENS_8epilogue10collective18CollectiveEpilogueINS1M_23Sm100TmaWarpSpecializedILi1ELi1ELi32ELb0ELb0EEEJSK_NSB_IJNSY_ISG_SD_EES1R_EEESL_NSB_IJlNSB_IJSD_llEEESZ_EEESL_S1U_NS1M_6fusion15FusionCallbacksIS1Q_NS1V_17LinearCombinationISL_fSL_fLNS_15FloatRoundStyleE2EEESK_S1S_JEEENSA_5SM1004TMEM4LOAD26SM100_TMEM_LOAD_16dp32b32xES17_NS18_IS1A_S1C_NSY_INSB_IJS1D_SG_EEENSB_IJSG_SD_EEEEEEENSA_39AutoVectorizingCopyWithAssumedAlignmentILi128EEENSA_14SM90_TMA_STOREES28_S2A_S2A_EEEvvEEEEvNT_6ParamsE,"",@"SHT_CUDA_INFO"
	.sectionflags	@""
	.align	4


	//----- nvinfo : EIATTR_CUDA_API_VERSION
	.align		4
        /*0000*/ 	.byte	0x04, 0x37
        /*0002*/ 	.short	(.L_31 - .L_30)
.L_30:
        /*0004*/ 	.word	0x00000082


	//----- nvinfo : EIATTR_KPARAM_INFO
	.align		4
.L_31:
        /*0008*/ 	.byte	0x04, 0x17
        /*000a*/ 	.short	(.L_33 - .L_32)
.L_32:
        /*000c*/ 	.word	0x00000000
        /*0010*/ 	.short	0x0000
        /*0012*/ 	.short	0x0000
        /*0014*/ 	.byte	0x00, 0xf0, 0x01, 0x20


	//----- nvinfo : EIATTR_AT_ENTRY_FRAGMENTS
	.align		4
.L_33:
        /*0018*/ 	.byte	0x04, 0x4f
        /*001a*/ 	.short	(.L_35 - .L_34)


	//   ....[0]....
.L_34:
        /*001c*/ 	.word	0x00000006


	//----- nvinfo : EIATTR_RESERVED_SMEM_USED
	.align		4
.L_35:
        /*0020*/ 	.byte	0x01, 0x41
	.zero		2


	//----- nvinfo : EIATTR_SPARSE_MMA_MASK
	.align		4
        /*0024*/ 	.byte	0x03, 0x50
        /*0026*/ 	.short	0x0000


	//----- nvinfo : EIATTR_TCGEN05_1CTA_USED
	.align		4
        /*0028*/ 	.byte	0x01, 0x51
	.zero		2


	//----- nvinfo : EIATTR_MAXREG_COUNT
	.align		4
        /*002c*/ 	.byte	0x03, 0x1b
        /*002e*/ 	.short	0x00ff


	//----- nvinfo : EIATTR_NUM_BARRIERS
	.align		4
        /*0030*/ 	.byte	0x02, 0x4c
        /*0032*/ 	.byte	0x07
	.zero		1


	//----- nvinfo : EIATTR_EXTERNS
	.align		4
        /*0034*/ 	.byte	0x04, 0x0f
        /*0036*/ 	.short	(.L_37 - .L_36)


	//   ....[0]....
	.align		4
.L_36:
        /*0038*/ 	.word	index@(__assertfail)


	//----- nvinfo : EIATTR_MERCURY_ISA_VERSION
	.align		4
.L_37:
        /*003c*/ 	.byte	0x03, 0x5f
        /*003e*/ 	.short	0x0101


	//----- nvinfo : EIATTR_INT_WARP_WIDE_INSTR_OFFSETS
	.align		4
        /*0040*/ 	.byte	0x04, 0x31
        /*0042*/ 	.short	(.L_39 - .L_38)


	//   ....[0]....
.L_38:
        /*0044*/ 	.word	0x00005f40


	//   ....[1]....
        /*0048*/ 	.word	0x00005f60


	//   ....[2]....
        /*004c*/ 	.word	0x00005f90


	//----- nvinfo : EIATTR_COOP_GROUP_MASK_REGIDS
	.align		4
.L_39:
        /*0050*/ 	.byte	0x04, 0x29
        /*0052*/ 	.short	(.L_41 - .L_40)


	//   ....[0]....
.L_40:
        /*0054*/ 	.word	0xffffffff


	//   ....[1]....
        /*0058*/ 	.word	0xffffffff


	//   ....[2]....
        /*005c*/ 	.word	0xffffffff


	//   ....[3]....
        /*0060*/ 	.word	0xffffffff


	//   ....[4]....
        /*0064*/ 	.word	0xffffffff


	//   ....[5]....
        /*0068*/ 	.word	0xffffffff


	//   ....[6]....
        /*006c*/ 	.word	0xffffffff


	//   ....[7]....
        /*0070*/ 	.word	0xffffffff


	//   ....[8]....
        /*0074*/ 	.word	0xffffffff


	//   ....[9]....
        /*0078*/ 	.word	0xffffffff


	//   ....[10]....
        /*007c*/ 	.word	0xffffffff


	//   ....[11]....
        /*0080*/ 	.word	0xffffffff


	//----- nvinfo : EIATTR_COOP_GROUP_INSTR_OFFSETS
	.align		4
.L_41:
        /*0084*/ 	.byte	0x04, 0x28
        /*0086*/ 	.short	(.L_43 - .L_42)


	//   ....[0]....
.L_42:
        /*0088*/ 	.word	0x00000090


	//   ....[1]....
        /*008c*/ 	.word	0x00000520


	//   ....[2]....
        /*0090*/ 	.word	0x00000d00


	//   ....[3]....
        /*0094*/ 	.word	0x00000e40


	//   ....[4]....
        /*0098*/ 	.word	0x00000f40


	//   ....[5]....
        /*009c*/ 	.word	0x00001090


	//   ....[6]....
        /*00a0*/ 	.word	0x000028a0


	//   ....[7]....
        /*00a4*/ 	.word	0x00005430


	//   ....[8]....
        /*00a8*/ 	.word	0x00005640


	//   ....[9]....
        /*00ac*/ 	.word	0x00005670


	//   ....[10]....
        /*00b0*/ 	.word	0x00005e20


	//   ....[11]....
        /*00b4*/ 	.word	0x00006060


	//----- nvinfo : EIATTR_VRC_CTA_INIT_COUNT
	.align		4
.L_43:
        /*00b8*/ 	.byte	0x02, 0x4a
        /*00ba*/ 	.byte	0x80
	.zero		1


	//----- nvinfo : EIATTR_SYSCALL_OFFSETS
	.align		4
        /*00bc*/ 	.byte	0x04, 0x46
        /*00be*/ 	.short	(.L_45 - .L_44)


	//   ....[0]....
.L_44:
        /*00c0*/ 	.word	0x00007da0


	//   ....[1]....
        /*00c4*/ 	.word	0x00007ee0


	//   ....[2]....
        /*00c8*/ 	.word	0x00008610


	//----- nvinfo : EIATTR_MBARRIER_INSTR_OFFSETS
	.align		4
.L_45:
        /*00cc*/ 	.byte	0x04, 0x39
        /*00ce*/ 	.short	(.L_47 - .L_46)


	//   ....[0]....
.L_46:
        /*00d0*/ 	.word	0x00000620
        /*00d4*/ 	.word	0x000000ff
        /*00d8*/ 	.word	0x00000000
        /*00dc*/ 	.short	0x0100
        /*00de*/ 	.byte	0x04
	.zero		1


	//   ....[1]....
        /*00e0*/ 	.word	0x00000630
        /*00e4*/ 	.word	0x000000ff
        /*00e8*/ 	.word	0x000001b0
        /*00ec*/ 	.short	0x0100
        /*00ee*/ 	.byte	0x04
	.zero		1


	//   ....[2]....
        /*00f0*/ 	.word	0x00000640
        /*00f4*/ 	.word	0x000000ff
        /*00f8*/ 	.word	0x00000008
        /*00fc*/ 	.short	0x0100
        /*00fe*/ 	.byte	0x04
	.zero		1


	//   ....[3]....
        /*0100*/ 	.word	0x00000650
        /*0104*/ 	.word	0x000000ff
        /*0108*/ 	.word	0x000001b8
        /*010c*/ 	.short	0x0100
        /*010e*/ 	.byte	0x04
	.zero		1


	//   ....[4]....
        /*0110*/ 	.word	0x00000660
        /*0114*/ 	.word	0x000000ff
        /*0118*/ 	.word	0x00000010
        /*011c*/ 	.short	0x0100
        /*011e*/ 	.byte	0x04
	.zero		1


	//   ....[5]....
        /*0120*/ 	.word	0x00000670
        /*0124*/ 	.word	0x000000ff
        /*0128*/ 	.word	0x000001c0
        /*012c*/ 	.short	0x0100
        /*012e*/ 	.byte	0x04
	.zero		1


	//   ....[6]....
        /*0130*/ 	.word	0x00000680
        /*0134*/ 	.word	0x000000ff
        /*0138*/ 	.word	0x00000018
        /*013c*/ 	.short	0x0100
        /*013e*/ 	.byte	0x04
	.zero		1


	//   ....[7]....
        /*0140*/ 	.word	0x00000690
        /*0144*/ 	.word	0x000000ff
        /*0148*/ 	.word	0x000001c8
        /*014c*/ 	.short	0x0100
        /*014e*/ 	.byte	0x04
	.zero		1


	//   ....[8]....
        /*0150*/ 	.word	0x000006a0
        /*0154*/ 	.word	0x000000ff
        /*0158*/ 	.word	0x00000020
        /*015c*/ 	.short	0x0100
        /*015e*/ 	.byte	0x04
	.zero		1


	//   ....[9]....
        /*0160*/ 	.word	0x000006b0
        /*0164*/ 	.word	0x000000ff
        /*0168*/ 	.word	0x000001d0
        /*016c*/ 	.short	0x0100
        /*016e*/ 	.byte	0x04
	.zero		1


	//   ....[10]....
        /*0170*/ 	.word	0x000006c0
        /*0174*/ 	.word	0x000000ff
        /*0178*/ 	.word	0x00000028
        /*017c*/ 	.short	0x0100
        /*017e*/ 	.byte	0x04
	.zero		1


	//   ....[11]....
        /*0180*/ 	.word	0x000006d0
        /*0184*/ 	.word	0x000000ff
        /*0188*/ 	.word	0x000001d8
        /*018c*/ 	.short	0x0100
        /*018e*/ 	.byte	0x04
	.zero		1


	//   ....[12]....
        /*0190*/ 	.word	0x000006e0
        /*0194*/ 	.word	0x000000ff
        /*0198*/ 	.word	0x00000030
        /*019c*/ 	.short	0x0100
        /*019e*/ 	.byte	0x04
	.zero		1


	//   ....[13]....
        /*01a0*/ 	.word	0x000006f0
        /*01a4*/ 	.word	0x000000ff
        /*01a8*/ 	.word	0x000001e0
        /*01ac*/ 	.short	0x0100
        /*01ae*/ 	.byte	0x04
	.zero		1


	//   ....[14]....
        /*01b0*/ 	.word	0x00000700
        /*01b4*/ 	.word	0x000000ff
        /*01b8*/ 	.word	0x00000038
        /*01bc*/ 	.short	0x0100
        /*01be*/ 	.byte	0x04
	.zero		1


	//   ....[15]....
        /*01c0*/ 	.word	0x00000710
        /*01c4*/ 	.word	0x000000ff
        /*01c8*/ 	.word	0x000001e8
        /*01cc*/ 	.short	0x0100
        /*01ce*/ 	.byte	0x04
	.zero		1


	//   ....[16]....
        /*01d0*/ 	.word	0x00000720
        /*01d4*/ 	.word	0x000000ff
        /*01d8*/ 	.word	0x00000040
        /*01dc*/ 	.short	0x0100
        /*01de*/ 	.byte	0x04
	.zero		1


	//   ....[17]....
        /*01e0*/ 	.word	0x00000730
        /*01e4*/ 	.word	0x000000ff
        /*01e8*/ 	.word	0x000001f0
        /*01ec*/ 	.short	0x0100
        /*01ee*/ 	.byte	0x04
	.zero		1


	//   ....[18]....
        /*01f0*/ 	.word	0x00000740
        /*01f4*/ 	.word	0x000000ff
        /*01f8*/ 	.word	0x00000048
        /*01fc*/ 	.short	0x0100
        /*01fe*/ 	.byte	0x04
	.zero		1


	//   ....[19]....
        /*0200*/ 	.word	0x00000750
        /*0204*/ 	.word	0x000000ff
        /*0208*/ 	.word	0x000001f8
        /*020c*/ 	.short	0x0100
        /*020e*/ 	.byte	0x04
	.zero		1


	//   ....[20]....
        /*0210*/ 	.word	0x00000760
        /*0214*/ 	.word	0x000000ff
        /*0218*/ 	.word	0x00000050
        /*021c*/ 	.short	0x0100
        /*021e*/ 	.byte	0x04
	.zero		1


	//   ....[21]....
        /*0220*/ 	.word	0x00000770
        /*0224*/ 	.word	0x000000ff
        /*0228*/ 	.word	0x00000200
        /*022c*/ 	.short	0x0100
        /*022e*/ 	.byte	0x04
	.zero		1


	//   ....[22]....
        /*0230*/ 	.word	0x00000780
        /*0234*/ 	.word	0x000000ff
        /*0238*/ 	.word	0x00000058
        /*023c*/ 	.short	0x0100
        /*023e*/ 	.byte	0x04
	.zero		1


	//   ....[23]....
        /*0240*/ 	.word	0x00000790
        /*0244*/ 	.word	0x000000ff
        /*0248*/ 	.word	0x00000208
        /*024c*/ 	.short	0x0100
        /*024e*/ 	.byte	0x04
	.zero		1


	//   ....[24]....
        /*0250*/ 	.word	0x000007a0
        /*0254*/ 	.word	0x000000ff
        /*0258*/ 	.word	0x00000060
        /*025c*/ 	.short	0x0100
        /*025e*/ 	.byte	0x04
	.zero		1


	//   ....[25]....
        /*0260*/ 	.word	0x000007b0
        /*0264*/ 	.word	0x000000ff
        /*0268*/ 	.word	0x00000210
        /*026c*/ 	.short	0x0100
        /*026e*/ 	.byte	0x04
	.zero		1


	//   ....[26]....
        /*0270*/ 	.word	0x000007c0
        /*0274*/ 	.word	0x000000ff
        /*0278*/ 	.word	0x00000068
        /*027c*/ 	.short	0x0100
        /*027e*/ 	.byte	0x04
	.zero		1


	//   ....[27]....
        /*0280*/ 	.word	0x000007d0
        /*0284*/ 	.word	0x000000ff
        /*0288*/ 	.word	0x00000218
        /*028c*/ 	.short	0x0100
        /*028e*/ 	.byte	0x04
	.zero		1


	//   ....[28]....
        /*0290*/ 	.word	0x000007e0
        /*0294*/ 	.word	0x000000ff
        /*0298*/ 	.word	0x00000070
        /*029c*/ 	.short	0x0100
        /*029e*/ 	.byte	0x04
	.zero		1


	//   ....[29]....
        /*02a0*/ 	.word	0x000007f0
        /*02a4*/ 	.word	0x000000ff
        /*02a8*/ 	.word	0x00000220
        /*02ac*/ 	.short	0x0100
        /*02ae*/ 	.byte	0x04
	.zero		1


	//   ....[30]....
        /*02b0*/ 	.word	0x00000800
        /*02b4*/ 	.word	0x000000ff
        /*02b8*/ 	.word	0x00000078
        /*02bc*/ 	.short	0x0100
        /*02be*/ 	.byte	0x04
	.zero		1


	//   ....[31]....
        /*02c0*/ 	.word	0x00000810
        /*02c4*/ 	.word	0x000000ff
        /*02c8*/ 	.word	0x00000228
        /*02cc*/ 	.short	0x0100
        /*02ce*/ 	.byte	0x04
	.zero		1


	//   ....[32]....
        /*02d0*/ 	.word	0x00000820
        /*02d4*/ 	.word	0x000000ff
        /*02d8*/ 	.word	0x00000080
        /*02dc*/ 	.short	0x0100
        /*02de*/ 	.byte	0x04
	.zero		1


	//   ....[33]....
        /*02e0*/ 	.word	0x00000830
        /*02e4*/ 	.word	0x000000ff
        /*02e8*/ 	.word	0x00000230
        /*02ec*/ 	.short	0x0100
        /*02ee*/ 	.byte	0x04
	.zero		1


	//   ....[34]....
        /*02f0*/ 	.word	0x00000840
        /*02f4*/ 	.word	0x000000ff
        /*02f8*/ 	.word	0x00000088
        /*02fc*/ 	.short	0x0100
        /*02fe*/ 	.byte	0x04
	.zero		1


	//   ....[35]....
        /*0300*/ 	.word	0x00000850
        /*0304*/ 	.word	0x000000ff
        /*0308*/ 	.word	0x00000238
        /*030c*/ 	.short	0x0100
        /*030e*/ 	.byte	0x04
	.zero		1


	//   ....[36]....
        /*0310*/ 	.word	0x00000860
        /*0314*/ 	.word	0x000000ff
        /*0318*/ 	.word	0x00000090
        /*031c*/ 	.short	0x0100
        /*031e*/ 	.byte	0x04
	.zero		1


	//   ....[37]....
        /*0320*/ 	.word	0x00000870
        /*0324*/ 	.word	0x000000ff
        /*0328*/ 	.word	0x00000240
        /*032c*/ 	.short	0x0100
        /*032e*/ 	.byte	0x04
	.zero		1


	//   ....[38]....
        /*0330*/ 	.word	0x00000880
        /*0334*/ 	.word	0x000000ff
        /*0338*/ 	.word	0x00000098
        /*033c*/ 	.short	0x0100
        /*033e*/ 	.byte	0x04
	.zero		1


	//   ....[39]....
        /*0340*/ 	.word	0x00000890
        /*0344*/ 	.word	0x000000ff
        /*0348*/ 	.word	0x00000248
        /*034c*/ 	.short	0x0100
        /*034e*/ 	.byte	0x04
	.zero		1


	//   ....[40]....
        /*0350*/ 	.word	0x000008a0
        /*0354*/ 	.word	0x000000ff
        /*0358*/ 	.word	0x000000a0
        /*035c*/ 	.short	0x0100
        /*035e*/ 	.byte	0x04
	.zero		1


	//   ....[41]....
        /*0360*/ 	.word	0x000008b0
        /*0364*/ 	.word	0x000000ff
        /*0368*/ 	.word	0x00000250
        /*036c*/ 	.short	0x0100
        /*036e*/ 	.byte	0x04
	.zero		1


	//   ....[42]....
        /*0370*/ 	.word	0x000008c0
        /*0374*/ 	.word	0x000000ff
        /*0378*/ 	.word	0x000000a8
        /*037c*/ 	.short	0x0100
        /*037e*/ 	.byte	0x04
	.zero		1


	//   ....[43]....
        /*0380*/ 	.word	0x000008d0
        /*0384*/ 	.word	0x000000ff
        /*0388*/ 	.word	0x00000258
        /*038c*/ 	.short	0x0100
        /*038e*/ 	.byte	0x04
	.zero		1


	//   ....[44]....
        /*0390*/ 	.word	0x000008e0
        /*0394*/ 	.word	0x000000ff
        /*0398*/ 	.word	0x000000b0
        /*039c*/ 	.short	0x0100
        /*039e*/ 	.byte	0x04
	.zero		1


	//   ....[45]....
        /*03a0*/ 	.word	0x000008f0
        /*03a4*/ 	.word	0x000000ff
        /*03a8*/ 	.word	0x00000260
        /*03ac*/ 	.short	0x0100
        /*03ae*/ 	.byte	0x04
	.zero		1


	//   ....[46]....
        /*03b0*/ 	.word	0x00000900
        /*03b4*/ 	.word	0x000000ff
        /*03b8*/ 	.word	0x000000b8
        /*03bc*/ 	.short	0x0100
        /*03be*/ 	.byte	0x04
	.zero		1


	//   ....[47]....
        /*03c0*/ 	.word	0x00000910
        /*03c4*/ 	.word	0x000000ff
        /*03c8*/ 	.word	0x00000268
        /*03cc*/ 	.short	0x0100
        /*03ce*/ 	.byte	0x04
	.zero		1


	//   ....[48]....
        /*03d0*/ 	.word	0x00000920
        /*03d4*/ 	.word	0x000000ff
        /*03d8*/ 	.word	0x000000c0
        /*03dc*/ 	.short	0x0100
        /*03de*/ 	.byte	0x04
	.zero		1


	//   ....[49]....
        /*03e0*/ 	.word	0x00000930
        /*03e4*/ 	.word	0x000000ff
        /*03e8*/ 	.word	0x00000270
        /*03ec*/ 	.short	0x0100
        /*03ee*/ 	.byte	0x04
	.zero		1


	//   ....[50]....
        /*03f0*/ 	.word	0x00000940
        /*03f4*/ 	.word	0x000000ff
        /*03f8*/ 	.word	0x000000c8
        /*03fc*/ 	.short	0x0100
        /*03fe*/ 	.byte	0x04
	.zero		1


	//   ....[51]....
        /*0400*/ 	.word	0x00000950
        /*0404*/ 	.word	0x000000ff
        /*0408*/ 	.word	0x00000278
        /*040c*/ 	.short	0x0100
        /*040e*/ 	.byte	0x04
	.zero		1


	//   ....[52]....
        /*0410*/ 	.word	0x00000960
        /*0414*/ 	.word	0x000000ff
        /*0418*/ 	.word	0x000000d0
        /*041c*/ 	.short	0x0100
        /*041e*/ 	.byte	0x04
	.zero		1


	//   ....[53]....
        /*0420*/ 	.word	0x00000970
        /*0424*/ 	.word	0x000000ff
        /*0428*/ 	.word	0x00000280
        /*042c*/ 	.short	0x0100
        /*042e*/ 	.byte	0x04
	.zero		1


	//   ....[54]....
        /*0430*/ 	.word	0x00000980
        /*0434*/ 	.word	0x000000ff
        /*0438*/ 	.word	0x000000d8
        /*043c*/ 	.short	0x0100
        /*043e*/ 	.byte	0x04
	.zero		1


	//   ....[55]....
        /*0440*/ 	.word	0x00000990
        /*0444*/ 	.word	0x000000ff
        /*0448*/ 	.word	0x00000288
        /*044c*/ 	.short	0x0100
        /*044e*/ 	.byte	0x04
	.zero		1


	//   ....[56]....
        /*0450*/ 	.word	0x000009a0
        /*0454*/ 	.word	0x000000ff
        /*0458*/ 	.word	0x000000e0
        /*045c*/ 	.short	0x0100
        /*045e*/ 	.byte	0x04
	.zero		1


	//   ....[57]....
        /*0460*/ 	.word	0x000009b0
        /*0464*/ 	.word	0x000000ff
        /*0468*/ 	.word	0x00000290
        /*046c*/ 	.short	0x0100
        /*046e*/ 	.byte	0x04
	.zero		1


	//   ....[58]....
        /*0470*/ 	.word	0x000009c0
        /*0474*/ 	.word	0x000000ff
        /*0478*/ 	.word	0x000000e8
        /*047c*/ 	.short	0x0100
        /*047e*/ 	.byte	0x04
	.zero		1


	//   ....[59]....
        /*0480*/ 	.word	0x000009d0
        /*0484*/ 	.word	0x000000ff
        /*0488*/ 	.word	0x00000298
        /*048c*/ 	.short	0x0100
        /*048e*/ 	.byte	0x04
	.zero		1


	//   ....[60]....
        /*0490*/ 	.word	0x000009e0
        /*0494*/ 	.word	0x000000ff
        /*0498*/ 	.word	0x000000f0
        /*049c*/ 	.short	0x0100
        /*049e*/ 	.byte	0x04
	.zero		1


	//   ....[61]....
        /*04a0*/ 	.word	0x000009f0
        /*04a4*/ 	.word	0x000000ff
        /*04a8*/ 	.word	0x000002a0
        /*04ac*/ 	.short	0x0100
        /*04ae*/ 	.byte	0x04
	.zero		1


	//   ....[62]....
        /*04b0*/ 	.word	0x00000a00
        /*04b4*/ 	.word	0x000000ff
        /*04b8*/ 	.word	0x000000f8
        /*04bc*/ 	.short	0x0100
        /*04be*/ 	.byte	0x04
	.zero		1


	//   ....[63]....
        /*04c0*/ 	.word	0x00000a10
        /*04c4*/ 	.word	0x000000ff
        /*04c8*/ 	.word	0x000002a8
        /*04cc*/ 	.short	0x0100
        /*04ce*/ 	.byte	0x04
	.zero		1


	//   ....[64]....
        /*04d0*/ 	.word	0x00000a20
        /*04d4*/ 	.word	0x000000ff
        /*04d8*/ 	.word	0x00000100
        /*04dc*/ 	.short	0x0100
        /*04de*/ 	.byte	0x04
	.zero		1


	//   ....[65]....
        /*04e0*/ 	.word	0x00000a30
        /*04e4*/ 	.word	0x000000ff
        /*04e8*/ 	.word	0x000002b0
        /*04ec*/ 	.short	0x0100
        /*04ee*/ 	.byte	0x04
	.zero		1


	//   ....[66]....
        /*04f0*/ 	.word	0x00000a40
        /*04f4*/ 	.word	0x000000ff
        /*04f8*/ 	.word	0x00000108
        /*04fc*/ 	.short	0x0100
        /*04fe*/ 	.byte	0x04
	.zero		1


	//   ....[67]....
        /*0500*/ 	.word	0x00000a50
        /*0504*/ 	.word	0x000000ff
        /*0508*/ 	.word	0x000002b8
        /*050c*/ 	.short	0x0100
        /*050e*/ 	.byte	0x04
	.zero		1


	//   ....[68]....
        /*0510*/ 	.word	0x00000a60
        /*0514*/ 	.word	0x000000ff
        /*0518*/ 	.word	0x00000110
        /*051c*/ 	.short	0x0100
        /*051e*/ 	.byte	0x04
	.zero		1


	//   ....[69]....
        /*0520*/ 	.word	0x00000a70
        /*0524*/ 	.word	0x000000ff
        /*0528*/ 	.word	0x000002c0
        /*052c*/ 	.short	0x0100
        /*052e*/ 	.byte	0x04
	.zero		1


	//   ....[70]....
        /*0530*/ 	.word	0x00000a80
        /*0534*/ 	.word	0x000000ff
        /*0538*/ 	.word	0x00000118
        /*053c*/ 	.short	0x0100
        /*053e*/ 	.byte	0x04
	.zero		1


	//   ....[71]....
        /*0540*/ 	.word	0x00000a90
        /*0544*/ 	.word	0x000000ff
        /*0548*/ 	.word	0x000002c8
        /*054c*/ 	.short	0x0100
        /*054e*/ 	.byte	0x04
	.zero		1


	//   ....[72]....
        /*0550*/ 	.word	0x00000aa0
        /*0554*/ 	.word	0x000000ff
        /*0558*/ 	.word	0x00000120
        /*055c*/ 	.short	0x0100
        /*055e*/ 	.byte	0x04
	.zero		1


	//   ....[73]....
        /*0560*/ 	.word	0x00000ab0
        /*0564*/ 	.word	0x000000ff
        /*0568*/ 	.word	0x000002d0
        /*056c*/ 	.short	0x0100
        /*056e*/ 	.byte	0x04
	.zero		1


	//   ....[74]....
        /*0570*/ 	.word	0x00000ac0
        /*0574*/ 	.word	0x000000ff
        /*0578*/ 	.word	0x00000128
        /*057c*/ 	.short	0x0100
        /*057e*/ 	.byte	0x04
	.zero		1


	//   ....[75]....
        /*0580*/ 	.word	0x00000ad0
        /*0584*/ 	.word	0x000000ff
        /*0588*/ 	.word	0x000002d8
        /*058c*/ 	.short	0x0100
        /*058e*/ 	.byte	0x04
	.zero		1


	//   ....[76]....
        /*0590*/ 	.word	0x00000ae0
        /*0594*/ 	.word	0x000000ff
        /*0598*/ 	.word	0x00000130
        /*059c*/ 	.short	0x0100
        /*059e*/ 	.byte	0x04
	.zero		1


	//   ....[77]....
        /*05a0*/ 	.word	0x00000af0
        /*05a4*/ 	.word	0x000000ff
        /*05a8*/ 	.word	0x000002e0
        /*05ac*/ 	.short	0x0100
        /*05ae*/ 	.byte	0x04
	.zero		1


	//   ....[78]....
        /*05b0*/ 	.word	0x00000b00
        /*05b4*/ 	.word	0x000000ff
        /*05b8*/ 	.word	0x00000138
        /*05bc*/ 	.short	0x0100
        /*05be*/ 	.byte	0x04
	.zero		1


	//   ....[79]....
        /*05c0*/ 	.word	0x00000b10
        /*05c4*/ 	.word	0x000000ff
        /*05c8*/ 	.word	0x000002e8
        /*05cc*/ 	.short	0x0100
        /*05ce*/ 	.byte	0x04
	.zero		1


	//   ....[80]....
        /*05d0*/ 	.word	0x00000b20
        /*05d4*/ 	.word	0x000000ff
        /*05d8*/ 	.word	0x00000140
        /*05dc*/ 	.short	0x0100
        /*05de*/ 	.byte	0x04
	.zero		1


	//   ....[81]....
        /*05e0*/ 	.word	0x00000b30
        /*05e4*/ 	.word	0x000000ff
        /*05e8*/ 	.word	0x000002f0
        /*05ec*/ 	.short	0x0100
        /*05ee*/ 	.byte	0x04
	.zero		1


	//   ....[82]....
        /*05f0*/ 	.word	0x00000b40
        /*05f4*/ 	.word	0x000000ff
        /*05f8*/ 	.word	0x00000148
        /*05fc*/ 	.short	0x0100
        /*05fe*/ 	.byte	0x04
	.zero		1


	//   ....[83]....
        /*0600*/ 	.word	0x00000b50
        /*0604*/ 	.word	0x000000ff
        /*0608*/ 	.word	0x000002f8
        /*060c*/ 	.short	0x0100
        /*060e*/ 	.byte	0x04
	.zero		1


	//   ....[84]....
        /*0610*/ 	.word	0x00000b60
        /*0614*/ 	.word	0x000000ff
        /*0618*/ 	.word	0x00000150
        /*061c*/ 	.short	0x0100
        /*061e*/ 	.byte	0x04
	.zero		1


	//   ....[85]....
        /*0620*/ 	.word	0x00000b70
        /*0624*/ 	.word	0x000000ff
        /*0628*/ 	.word	0x00000300
        /*062c*/ 	.short	0x0100
        /*062e*/ 	.byte	0x04
	.zero		1


	//   ....[86]....
        /*0630*/ 	.word	0x00000b80
        /*0634*/ 	.word	0x000000ff
        /*0638*/ 	.word	0x00000158
        /*063c*/ 	.short	0x0100
        /*063e*/ 	.byte	0x04
	.zero		1


	//   ....[87]....
        /*0640*/ 	.word	0x00000b90
        /*0644*/ 	.word	0x000000ff
        /*0648*/ 	.word	0x00000308
        /*064c*/ 	.short	0x0100
        /*064e*/ 	.byte	0x04
	.zero		1


	//   ....[88]....
        /*0650*/ 	.word	0x00000ba0
        /*0654*/ 	.word	0x000000ff
        /*0658*/ 	.word	0x00000160
        /*065c*/ 	.short	0x0100
        /*065e*/ 	.byte	0x04
	.zero		1


	//   ....[89]....
        /*0660*/ 	.word	0x00000bb0
        /*0664*/ 	.word	0x000000ff
        /*0668*/ 	.word	0x00000310
        /*066c*/ 	.short	0x0100
        /*066e*/ 	.byte	0x04
	.zero		1


	//   ....[90]....
        /*0670*/ 	.word	0x00000bc0
        /*0674*/ 	.word	0x000000ff
        /*0678*/ 	.word	0x00000168
        /*067c*/ 	.short	0x0100
        /*067e*/ 	.byte	0x04
	.zero		1


	//   ....[91]....
        /*0680*/ 	.word	0x00000bd0
        /*0684*/ 	.word	0x000000ff
        /*0688*/ 	.word	0x00000318
        /*068c*/ 	.short	0x0100
        /*068e*/ 	.byte	0x04
	.zero		1


	//   ....[92]....
        /*0690*/ 	.word	0x00000be0
        /*0694*/ 	.word	0x000000ff
        /*0698*/ 	.word	0x00000170
        /*069c*/ 	.short	0x0100
        /*069e*/ 	.byte	0x04
	.zero		1


	//   ....[93]....
        /*06a0*/ 	.word	0x00000bf0
        /*06a4*/ 	.word	0x000000ff
        /*06a8*/ 	.word	0x00000320
        /*06ac*/ 	.short	0x0100
        /*06ae*/ 	.byte	0x04
	.zero		1


	//   ....[94]....
        /*06b0*/ 	.word	0x00000c00
        /*06b4*/ 	.word	0x000000ff
        /*06b8*/ 	.word	0x00000178
        /*06bc*/ 	.short	0x0100
        /*06be*/ 	.byte	0x04
	.zero		1


	//   ....[95]....
        /*06c0*/ 	.word	0x00000c10
        /*06c4*/ 	.word	0x000000ff
        /*06c8*/ 	.word	0x00000328
        /*06cc*/ 	.short	0x0100
        /*06ce*/ 	.byte	0x04
	.zero		1


	//   ....[96]....
        /*06d0*/ 	.word	0x00000c20
        /*06d4*/ 	.word	0x000000ff
        /*06d8*/ 	.word	0x00000180
        /*06dc*/ 	.short	0x0100
        /*06de*/ 	.byte	0x04
	.zero		1


	//   ....[97]....
        /*06e0*/ 	.word	0x00000c30
        /*06e4*/ 	.word	0x000000ff
        /*06e8*/ 	.word	0x00000330
        /*06ec*/ 	.short	0x0100
        /*06ee*/ 	.byte	0x04
	.zero		1


	//   ....[98]....
        /*06f0*/ 	.word	0x00000c40
        /*06f4*/ 	.word	0x000000ff
        /*06f8*/ 	.word	0x00000188
        /*06fc*/ 	.short	0x0100
        /*06fe*/ 	.byte	0x04
	.zero		1


	//   ....[99]....
        /*0700*/ 	.word	0x00000c50
        /*0704*/ 	.word	0x000000ff
        /*0708*/ 	.word	0x00000338
        /*070c*/ 	.short	0x0100
        /*070e*/ 	.byte	0x04
	.zero		1


	//   ....[100]....
        /*0710*/ 	.word	0x00000c60
        /*0714*/ 	.word	0x000000ff
        /*0718*/ 	.word	0x00000190
        /*071c*/ 	.short	0x0100
        /*071e*/ 	.byte	0x04
	.zero		1


	//   ....[101]....
        /*0720*/ 	.word	0x00000c70
        /*0724*/ 	.word	0x000000ff
        /*0728*/ 	.word	0x00000340
        /*072c*/ 	.short	0x0100
        /*072e*/ 	.byte	0x04
	.zero		1


	//   ....[102]....
        /*0730*/ 	.word	0x00000c80
        /*0734*/ 	.word	0x000000ff
        /*0738*/ 	.word	0x00000198
        /*073c*/ 	.short	0x0100
        /*073e*/ 	.byte	0x04
	.zero		1


	//   ....[103]....
        /*0740*/ 	.word	0x00000c90
        /*0744*/ 	.word	0x000000ff
        /*0748*/ 	.word	0x00000348
        /*074c*/ 	.short	0x0100
        /*074e*/ 	.byte	0x04
	.zero		1


	//   ....[104]....
        /*0750*/ 	.word	0x00000ca0
        /*0754*/ 	.word	0x000000ff
        /*0758*/ 	.word	0x000001a0
        /*075c*/ 	.short	0x0100
        /*075e*/ 	.byte	0x04
	.zero		1


	//   ....[105]....
        /*0760*/ 	.word	0x00000cb0
        /*0764*/ 	.word	0x000000ff
        /*0768*/ 	.word	0x00000350
        /*076c*/ 	.short	0x0100
        /*076e*/ 	.byte	0x04
	.zero		1


	//   ....[106]....
        /*0770*/ 	.word	0x00000cc0
        /*0774*/ 	.word	0x000000ff
        /*0778*/ 	.word	0x000001a8
        /*077c*/ 	.short	0x0100
        /*077e*/ 	.byte	0x04
	.zero		1


	//   ....[107]....
        /*0780*/ 	.word	0x00000cd0
        /*0784*/ 	.word	0x000000ff
        /*0788*/ 	.word	0x00000358
        /*078c*/ 	.short	0x0100
        /*078e*/ 	.byte	0x04
	.zero		1


	//   ....[108]....
        /*0790*/ 	.word	0x00000e10
        /*0794*/ 	.word	0x000000ff
        /*0798*/ 	.word	0x00000360
        /*079c*/ 	.short	0x0100
        /*079e*/ 	.byte	0x04
	.zero		1


	//   ....[109]....
        /*07a0*/ 	.word	0x00000e20
        /*07a4*/ 	.word	0x000000ff
        /*07a8*/ 	.word	0x00000368
        /*07ac*/ 	.short	0x0100
        /*07ae*/ 	.byte	0x04
	.zero		1


	//   ....[110]....
        /*07b0*/ 	.word	0x00000f10
        /*07b4*/ 	.word	0x000000ff
        /*07b8*/ 	.word	0x00000370
        /*07bc*/ 	.short	0x0100
        /*07be*/ 	.byte	0x06
	.zero		1


	//   ....[111]....
        /*07c0*/ 	.word	0x00000f20
        /*07c4*/ 	.word	0x000000ff
        /*07c8*/ 	.word	0x00000378
        /*07cc*/ 	.short	0x0100
        /*07ce*/ 	.byte	0x06
	.zero		1


	//   ....[112]....
        /*07d0*/ 	.word	0x00001060
        /*07d4*/ 	.word	0x000000ff
        /*07d8*/ 	.word	0x00000380
        /*07dc*/ 	.short	0x0100
        /*07de*/ 	.byte	0x06
	.zero		1


	//   ....[113]....
        /*07e0*/ 	.word	0x00001070
        /*07e4*/ 	.word	0x000000ff
        /*07e8*/ 	.word	0x00000388
        /*07ec*/ 	.short	0x0100
        /*07ee*/ 	.byte	0x06
	.zero		1


	//   ....[114]....
        /*07f0*/ 	.word	0x000011c0
        /*07f4*/ 	.word	0x000000ff
        /*07f8*/ 	.word	0x00000390
        /*07fc*/ 	.short	0x0100
        /*07fe*/ 	.byte	0x04
	.zero		1


	//   ....[115]....
        /*0800*/ 	.word	0x000011d0
        /*0804*/ 	.word	0x000000ff
        /*0808*/ 	.word	0x000003a0
        /*080c*/ 	.short	0x0100
        /*080e*/ 	.byte	0x04
	.zero		1


	//   ....[116]....
        /*0810*/ 	.word	0x000011e0
        /*0814*/ 	.word	0x000000ff
        /*0818*/ 	.word	0x00000398
        /*081c*/ 	.short	0x0100
        /*081e*/ 	.byte	0x04
	.zero		1


	//   ....[117]....
        /*0820*/ 	.word	0x000011f0
        /*0824*/ 	.word	0x000000ff
        /*0828*/ 	.word	0x000003a8
        /*082c*/ 	.short	0x0100
        /*082e*/ 	.byte	0x04
	.zero		1


	//   ....[118]....
        /*0830*/ 	.word	0x00001d90
        /*0834*/ 	.word	0x000000ff
        /*0838*/ 	.word	0x000001b0
        /*083c*/ 	.short	0x010a
        /*083e*/ 	.byte	0x07
	.zero		1


	//   ....[119]....
        /*0840*/ 	.word	0x000020c0
        /*0844*/ 	.word	0x000000ff
        /*0848*/ 	.word	0x000001b0
        /*084c*/ 	.short	0x010a
        /*084e*/ 	.byte	0x21
	.zero		1


	//   ....[120]....
        /*0850*/ 	.word	0x00002230
        /*0854*/ 	.word	0x000000ff
        /*0858*/ 	.word	0x000001b0
        /*085c*/ 	.short	0x010a
        /*085e*/ 	.byte	0x08
	.zero		1


	//   ....[121]....
        /*0860*/ 	.word	0x00002400
        /*0864*/ 	.word	0x000000ff
        /*0868*/ 	.word	0x00000378
        /*086c*/ 	.short	0x0101
        /*086e*/ 	.byte	0x24
	.zero		1


	//   ....[122]....
        /*0870*/ 	.word	0x00002430
        /*0874*/ 	.word	0x000000ff
        /*0878*/ 	.word	0x000001b0
        /*087c*/ 	.short	0x010a
        /*087e*/ 	.byte	0x04
	.zero		1


	//   ....[123]....
        /*0880*/ 	.word	0x00002570
        /*0884*/ 	.word	0x000000ff
        /*0888*/ 	.word	0x000001b0
        /*088c*/ 	.short	0x010a
        /*088e*/ 	.byte	0x19
	.zero		1


	//   ....[124]....
        /*0890*/ 	.word	0x000026e0
        /*0894*/ 	.word	0x000000ff
        /*0898*/ 	.word	0x000001b0
        /*089c*/ 	.short	0x010a
        /*089e*/ 	.byte	0x08
	.zero		1


	//   ....[125]....
        /*08a0*/ 	.word	0x000028b0
        /*08a4*/ 	.word	0x000000ff
        /*08a8*/ 	.word	0x00000380
        /*08ac*/ 	.short	0x010a
        /*08ae*/ 	.byte	0x24
	.zero		1


	//   ....[126]....
        /*08b0*/ 	.word	0x00002970
        /*08b4*/ 	.word	0x000000ff
        /*08b8*/ 	.word	0x00000000
        /*08bc*/ 	.short	0x0101
        /*08be*/ 	.byte	0x04
	.zero		1


	//   ....[127]....
        /*08c0*/ 	.word	0x00002f60
        /*08c4*/ 	.word	0x000000ff
        /*08c8*/ 	.word	0x00000000
        /*08cc*/ 	.short	0x010a
        /*08ce*/ 	.byte	0x04
	.zero		1


	//   ....[128]....
        /*08d0*/ 	.word	0x00003000
        /*08d4*/ 	.word	0x000000ff
        /*08d8*/ 	.word	0x00000000
        /*08dc*/ 	.short	0x010a
        /*08de*/ 	.byte	0x05
	.zero		1


	//   ....[129]....
        /*08e0*/ 	.word	0x000030a0
        /*08e4*/ 	.word	0x000000ff
        /*08e8*/ 	.word	0x00000000
        /*08ec*/ 	.short	0x010a
        /*08ee*/ 	.byte	0x05
	.zero		1


	//   ....[130]....
        /*08f0*/ 	.word	0x00003140
        /*08f4*/ 	.word	0x000000ff
        /*08f8*/ 	.word	0x00000000
        /*08fc*/ 	.short	0x010a
        /*08fe*/ 	.byte	0x05
	.zero		1


	//   ....[131]....
        /*0900*/ 	.word	0x000031e0
        /*0904*/ 	.word	0x000000ff
        /*0908*/ 	.word	0x00000000
        /*090c*/ 	.short	0x010a
        /*090e*/ 	.byte	0x05
	.zero		1


	//   ....[132]....
        /*0910*/ 	.word	0x00003280
        /*0914*/ 	.word	0x000000ff
        /*0918*/ 	.word	0x00000000
        /*091c*/ 	.short	0x010a
        /*091e*/ 	.byte	0x05
	.zero		1


	//   ....[133]....
        /*0920*/ 	.word	0x00003320
        /*0924*/ 	.word	0x000000ff
        /*0928*/ 	.word	0x00000000
        /*092c*/ 	.short	0x010a
        /*092e*/ 	.byte	0x05
	.zero		1


	//   ....[134]....
        /*0930*/ 	.word	0x000033c0
        /*0934*/ 	.word	0x000000ff
        /*0938*/ 	.word	0x00000000
        /*093c*/ 	.short	0x010a
        /*093e*/ 	.byte	0x05
	.zero		1


	//   ....[135]....
        /*0940*/ 	.word	0x00003460
        /*0944*/ 	.word	0x000000ff
        /*0948*/ 	.word	0x00000000
        /*094c*/ 	.short	0x010a
        /*094e*/ 	.byte	0x05
	.zero		1


	//   ....[136]....
        /*0950*/ 	.word	0x00003500
        /*0954*/ 	.word	0x000000ff
        /*0958*/ 	.word	0x00000000
        /*095c*/ 	.short	0x010a
        /*095e*/ 	.byte	0x05
	.zero		1


	//   ....[137]....
        /*0960*/ 	.word	0x000035a0
        /*0964*/ 	.word	0x000000ff
        /*0968*/ 	.word	0x00000000
        /*096c*/ 	.short	0x010a
        /*096e*/ 	.byte	0x05
	.zero		1


	//   ....[138]....
        /*0970*/ 	.word	0x00003640
        /*0974*/ 	.word	0x000000ff
        /*0978*/ 	.word	0x00000000
        /*097c*/ 	.short	0x010a
        /*097e*/ 	.byte	0x05
	.zero		1


	//   ....[139]....
        /*0980*/ 	.word	0x000036e0
        /*0984*/ 	.word	0x000000ff
        /*0988*/ 	.word	0x00000000
        /*098c*/ 	.short	0x010a
        /*098e*/ 	.byte	0x05
	.zero		1


	//   ....[140]....
        /*0990*/ 	.word	0x00003780
        /*0994*/ 	.word	0x000000ff
        /*0998*/ 	.word	0x00000000
        /*099c*/ 	.short	0x010a
        /*099e*/ 	.byte	0x05
	.zero		1


	//   ....[141]....
        /*09a0*/ 	.word	0x00003820
        /*09a4*/ 	.word	0x000000ff
        /*09a8*/ 	.word	0x00000000
        /*09ac*/ 	.short	0x010a
        /*09ae*/ 	.byte	0x05
	.zero		1


	//   ....[142]....
        /*09b0*/ 	.word	0x000038c0
        /*09b4*/ 	.word	0x000000ff
        /*09b8*/ 	.word	0x00000000
        /*09bc*/ 	.short	0x010a
        /*09be*/ 	.byte	0x05
	.zero		1


	//   ....[143]....
        /*09c0*/ 	.word	0x00003960
        /*09c4*/ 	.word	0x000000ff
        /*09c8*/ 	.word	0x00000000
        /*09cc*/ 	.short	0x010a
        /*09ce*/ 	.byte	0x05
	.zero		1


	//   ....[144]....
        /*09d0*/ 	.word	0x00003a00
        /*09d4*/ 	.word	0x000000ff
        /*09d8*/ 	.word	0x00000000
        /*09dc*/ 	.short	0x010a
        /*09de*/ 	.byte	0x05
	.zero		1


	//   ....[145]....
        /*09e0*/ 	.word	0x00003aa0
        /*09e4*/ 	.word	0x000000ff
        /*09e8*/ 	.word	0x00000000
        /*09ec*/ 	.short	0x010a
        /*09ee*/ 	.byte	0x05
	.zero		1


	//   ....[146]....
        /*09f0*/ 	.word	0x00003b40
        /*09f4*/ 	.word	0x000000ff
        /*09f8*/ 	.word	0x00000000
        /*09fc*/ 	.short	0x010a
        /*09fe*/ 	.byte	0x05
	.zero		1


	//   ....[147]....
        /*0a00*/ 	.word	0x00003be0
        /*0a04*/ 	.word	0x000000ff
        /*0a08*/ 	.word	0x00000000
        /*0a0c*/ 	.short	0x010a
        /*0a0e*/ 	.byte	0x05
	.zero		1


	//   ....[148]....
        /*0a10*/ 	.word	0x00003c80
        /*0a14*/ 	.word	0x000000ff
        /*0a18*/ 	.word	0x00000000
        /*0a1c*/ 	.short	0x010a
        /*0a1e*/ 	.byte	0x05
	.zero		1


	//   ....[149]....
        /*0a20*/ 	.word	0x00003d20
        /*0a24*/ 	.word	0x000000ff
        /*0a28*/ 	.word	0x00000000
        /*0a2c*/ 	.short	0x010a
        /*0a2e*/ 	.byte	0x05
	.zero		1


	//   ....[150]....
        /*0a30*/ 	.word	0x00003dc0
        /*0a34*/ 	.word	0x000000ff
        /*0a38*/ 	.word	0x00000000
        /*0a3c*/ 	.short	0x010a
        /*0a3e*/ 	.byte	0x05
	.zero		1


	//   ....[151]....
        /*0a40*/ 	.word	0x00003e60
        /*0a44*/ 	.word	0x000000ff
        /*0a48*/ 	.word	0x00000000
        /*0a4c*/ 	.short	0x010a
        /*0a4e*/ 	.byte	0x05
	.zero		1


	//   ....[152]....
        /*0a50*/ 	.word	0x00003f00
        /*0a54*/ 	.word	0x000000ff
        /*0a58*/ 	.word	0x00000000
        /*0a5c*/ 	.short	0x010a
        /*0a5e*/ 	.byte	0x05
	.zero		1


	//   ....[153]....
        /*0a60*/ 	.word	0x00003fa0
        /*0a64*/ 	.word	0x000000ff
        /*0a68*/ 	.word	0x00000000
        /*0a6c*/ 	.short	0x010a
        /*0a6e*/ 	.byte	0x05
	.zero		1


	//   ....[154]....
        /*0a70*/ 	.word	0x00004040
        /*0a74*/ 	.word	0x000000ff
        /*0a78*/ 	.word	0x00000000
        /*0a7c*/ 	.short	0x010a
        /*0a7e*/ 	.byte	0x05
	.zero		1


	//   ....[155]....
        /*0a80*/ 	.word	0x000040e0
        /*0a84*/ 	.word	0x000000ff
        /*0a88*/ 	.word	0x00000000
        /*0a8c*/ 	.short	0x010a
        /*0a8e*/ 	.byte	0x05
	.zero		1


	//   ....[156]....
        /*0a90*/ 	.word	0x00004180
        /*0a94*/ 	.word	0x000000ff
        /*0a98*/ 	.word	0x00000000
        /*0a9c*/ 	.short	0x010a
        /*0a9e*/ 	.byte	0x05
	.zero		1


	//   ....[157]....
        /*0aa0*/ 	.word	0x00004220
        /*0aa4*/ 	.word	0x000000ff
        /*0aa8*/ 	.word	0x00000000
        /*0aac*/ 	.short	0x010a
        /*0aae*/ 	.byte	0x05
	.zero		1


	//   ....[158]....
        /*0ab0*/ 	.word	0x000042c0
        /*0ab4*/ 	.word	0x000000ff
        /*0ab8*/ 	.word	0x00000000
        /*0abc*/ 	.short	0x010a
        /*0abe*/ 	.byte	0x05
	.zero		1


	//   ....[159]....
        /*0ac0*/ 	.word	0x00004360
        /*0ac4*/ 	.word	0x000000ff
        /*0ac8*/ 	.word	0x00000000
        /*0acc*/ 	.short	0x010a
        /*0ace*/ 	.byte	0x05
	.zero		1


	//   ....[160]....
        /*0ad0*/ 	.word	0x00004400
        /*0ad4*/ 	.word	0x000000ff
        /*0ad8*/ 	.word	0x00000000
        /*0adc*/ 	.short	0x010a
        /*0ade*/ 	.byte	0x05
	.zero		1


	//   ....[161]....
        /*0ae0*/ 	.word	0x000044a0
        /*0ae4*/ 	.word	0x000000ff
        /*0ae8*/ 	.word	0x00000000
        /*0aec*/ 	.short	0x010a
        /*0aee*/ 	.byte	0x05
	.zero		1


	//   ....[162]....
        /*0af0*/ 	.word	0x00004540
        /*0af4*/ 	.word	0x000000ff
        /*0af8*/ 	.word	0x00000000
        /*0afc*/ 	.short	0x010a
        /*0afe*/ 	.byte	0x05
	.zero		1


	//   ....[163]....
        /*0b00*/ 	.word	0x000045e0
        /*0b04*/ 	.word	0x000000ff
        /*0b08*/ 	.word	0x00000000
        /*0b0c*/ 	.short	0x010a
        /*0b0e*/ 	.byte	0x05
	.zero		1


	//   ....[164]....
        /*0b10*/ 	.word	0x00004680
        /*0b14*/ 	.word	0x000000ff
        /*0b18*/ 	.word	0x00000000
        /*0b1c*/ 	.short	0x010a
        /*0b1e*/ 	.byte	0x05
	.zero		1


	//   ....[165]....
        /*0b20*/ 	.word	0x00004720
        /*0b24*/ 	.word	0x000000ff
        /*0b28*/ 	.word	0x00000000
        /*0b2c*/ 	.short	0x010a
        /*0b2e*/ 	.byte	0x05
	.zero		1


	//   ....[166]....
        /*0b30*/ 	.word	0x000047c0
        /*0b34*/ 	.word	0x000000ff
        /*0b38*/ 	.word	0x00000000
        /*0b3c*/ 	.short	0x010a
        /*0b3e*/ 	.byte	0x05
	.zero		1


	//   ....[167]....
        /*0b40*/ 	.word	0x00004860
        /*0b44*/ 	.word	0x000000ff
        /*0b48*/ 	.word	0x00000000
        /*0b4c*/ 	.short	0x010a
        /*0b4e*/ 	.byte	0x05
	.zero		1


	//   ....[168]....
        /*0b50*/ 	.word	0x00004900
        /*0b54*/ 	.word	0x000000ff
        /*0b58*/ 	.word	0x00000000
        /*0b5c*/ 	.short	0x010a
        /*0b5e*/ 	.byte	0x05
	.zero		1


	//   ....[169]....
        /*0b60*/ 	.word	0x000049a0
        /*0b64*/ 	.word	0x000000ff
        /*0b68*/ 	.word	0x00000000
        /*0b6c*/ 	.short	0x010a
        /*0b6e*/ 	.byte	0x05
	.zero		1


	//   ....[170]....
        /*0b70*/ 	.word	0x00004a40
        /*0b74*/ 	.word	0x000000ff
        /*0b78*/ 	.word	0x00000000
        /*0b7c*/ 	.short	0x010a
        /*0b7e*/ 	.byte	0x05
	.zero		1


	//   ....[171]....
        /*0b80*/ 	.word	0x00004ae0
        /*0b84*/ 	.word	0x000000ff
        /*0b88*/ 	.word	0x00000000
        /*0b8c*/ 	.short	0x010a
        /*0b8e*/ 	.byte	0x05
	.zero		1


	//   ....[172]....
        /*0b90*/ 	.word	0x00004b80
        /*0b94*/ 	.word	0x000000ff
        /*0b98*/ 	.word	0x00000000
        /*0b9c*/ 	.short	0x010a
        /*0b9e*/ 	.byte	0x05
	.zero		1


	//   ....[173]....
        /*0ba0*/ 	.word	0x00004c20
        /*0ba4*/ 	.word	0x000000ff
        /*0ba8*/ 	.word	0x00000000
        /*0bac*/ 	.short	0x010a
        /*0bae*/ 	.byte	0x05
	.zero		1


	//   ....[174]....
        /*0bb0*/ 	.word	0x00004cc0
        /*0bb4*/ 	.word	0x000000ff
        /*0bb8*/ 	.word	0x00000000
        /*0bbc*/ 	.short	0x010a
        /*0bbe*/ 	.byte	0x05
	.zero		1


	//   ....[175]....
        /*0bc0*/ 	.word	0x00004d60
        /*0bc4*/ 	.word	0x000000ff
        /*0bc8*/ 	.word	0x00000000
        /*0bcc*/ 	.short	0x010a
        /*0bce*/ 	.byte	0x05
	.zero		1


	//   ....[176]....
        /*0bd0*/ 	.word	0x00004e00
        /*0bd4*/ 	.word	0x000000ff
        /*0bd8*/ 	.word	0x00000000
        /*0bdc*/ 	.short	0x010a
        /*0bde*/ 	.byte	0x05
	.zero		1


	//   ....[177]....
        /*0be0*/ 	.word	0x00004ea0
        /*0be4*/ 	.word	0x000000ff
        /*0be8*/ 	.word	0x00000000
        /*0bec*/ 	.short	0x010a
        /*0bee*/ 	.byte	0x05
	.zero		1


	//   ....[178]....
        /*0bf0*/ 	.word	0x00004f40
        /*0bf4*/ 	.word	0x000000ff
        /*0bf8*/ 	.word	0x00000000
        /*0bfc*/ 	.short	0x010a
        /*0bfe*/ 	.byte	0x05
	.zero		1


	//   ....[179]....
        /*0c00*/ 	.word	0x00004fe0
        /*0c04*/ 	.word	0x000000ff
        /*0c08*/ 	.word	0x00000000
        /*0c0c*/ 	.short	0x010a
        /*0c0e*/ 	.byte	0x05
	.zero		1


	//   ....[180]....
        /*0c10*/ 	.word	0x00005090
        /*0c14*/ 	.word	0x00000000
        /*0c18*/ 	.word	0x00000000
        /*0c1c*/ 	.short	0x010a
        /*0c1e*/ 	.byte	0xff
	.zero		1


	//   ....[181]....
        /*0c20*/ 	.word	0x000051e0
        /*0c24*/ 	.word	0x000000ff
        /*0c28*/ 	.word	0x00000388
        /*0c2c*/ 	.short	0x010a
        /*0c2e*/ 	.byte	0x04
	.zero		1


	//   ....[182]....
        /*0c30*/ 	.word	0x00005280
        /*0c34*/ 	.word	0x000000ff
        /*0c38*/ 	.word	0x00000380
        /*0c3c*/ 	.short	0x010a
        /*0c3e*/ 	.byte	0x04
	.zero		1


	//   ....[183]....
        /*0c40*/ 	.word	0x00005320
        /*0c44*/ 	.word	0x000000ff
        /*0c48*/ 	.word	0x00000000
        /*0c4c*/ 	.short	0x0101
        /*0c4e*/ 	.byte	0x05
	.zero		1


	//   ....[184]....
        /*0c50*/ 	.word	0x00005360
        /*0c54*/ 	.word	0x000000ff
        /*0c58*/ 	.word	0x00000388
        /*0c5c*/ 	.short	0x0106
        /*0c5e*/ 	.byte	0x04
	.zero		1


	//   ....[185]....
        /*0c60*/ 	.word	0x000053a0
        /*0c64*/ 	.word	0x00000000
        /*0c68*/ 	.word	0x00000388
        /*0c6c*/ 	.short	0x010a
        /*0c6e*/ 	.byte	0xff
	.zero		1


	//   ....[186]....
        /*0c70*/ 	.word	0x00005880
        /*0c74*/ 	.word	0x000000ff
        /*0c78*/ 	.word	0x00000380
        /*0c7c*/ 	.short	0x010a
        /*0c7e*/ 	.byte	0x0f
	.zero		1


	//   ....[187]....
        /*0c80*/ 	.word	0x00005930
        /*0c84*/ 	.word	0x000000ff
        /*0c88*/ 	.word	0x00000000
        /*0c8c*/ 	.short	0x0101
        /*0c8e*/ 	.byte	0x17
	.zero		1


	//   ....[188]....
        /*0c90*/ 	.word	0x00005940
        /*0c94*/ 	.word	0x000000ff
        /*0c98*/ 	.word	0x000003a0
        /*0c9c*/ 	.short	0x010a
        /*0c9e*/ 	.byte	0x13
	.zero		1


	//   ....[189]....
        /*0ca0*/ 	.word	0x000059d0
        /*0ca4*/ 	.word	0x000000ff
        /*0ca8*/ 	.word	0x00000000
        /*0cac*/ 	.short	0x010a
        /*0cae*/ 	.byte	0x04
	.zero		1


	//   ....[190]....
        /*0cb0*/ 	.word	0x00005a70
        /*0cb4*/ 	.word	0x000000ff
        /*0cb8*/ 	.word	0x00000000
        /*0cbc*/ 	.short	0x010a
        /*0cbe*/ 	.byte	0x0b
	.zero		1


	//   ....[191]....
        /*0cc0*/ 	.word	0x00005ba0
        /*0cc4*/ 	.word	0x000000ff
        /*0cc8*/ 	.word	0x00000000
        /*0ccc*/ 	.short	0x010a
        /*0cce*/ 	.byte	0x04
	.zero		1


	//   ....[192]....
        /*0cd0*/ 	.word	0x00005d70
        /*0cd4*/ 	.word	0x000000ff
        /*0cd8*/ 	.word	0x00000000
        /*0cdc*/ 	.short	0x010a
        /*0cde*/ 	.byte	0x04
	.zero		1


	//   ....[193]....
        /*0ce0*/ 	.word	0x00005e00
        /*0ce4*/ 	.word	0x000000ff
        /*0ce8*/ 	.word	0x00000000
        /*0cec*/ 	.short	0x010a
        /*0cee*/ 	.byte	0x04
	.zero		1


	//   ....[194]....
        /*0cf0*/ 	.word	0x000064b0
        /*0cf4*/ 	.word	0x000000ff
        /*0cf8*/ 	.word	0x00000380
        /*0cfc*/ 	.short	0x010a
        /*0cfe*/ 	.byte	0x18
	.zero		1


	//   ....[195]....
        /*0d00*/ 	.word	0x00006550
        /*0d04*/ 	.word	0x000000ff
        /*0d08*/ 	.word	0x00000000
        /*0d0c*/ 	.short	0x0101
        /*0d0e*/ 	.byte	0x28
	.zero		1


	//   ....[196]....
        /*0d10*/ 	.word	0x00006a80
        /*0d14*/ 	.word	0x000000ff
        /*0d18*/ 	.word	0x00000378
        /*0d1c*/ 	.short	0x010a
        /*0d1e*/ 	.byte	0x18
	.zero		1


	//   ....[197]....
        /*0d20*/ 	.word	0x00006d30
        /*0d24*/ 	.word	0x000000ff
        /*0d28*/ 	.word	0x00000368
        /*0d2c*/ 	.short	0x010a
        /*0d2e*/ 	.byte	0x18
	.zero		1


	//   ....[198]....
        /*0d30*/ 	.word	0x00006ff0
        /*0d34*/ 	.word	0x000000ff
        /*0d38*/ 	.word	0x00000360
        /*0d3c*/ 	.short	0x010b
        /*0d3e*/ 	.byte	0x18
	.zero		1


	//   ....[199]....
        /*0d40*/ 	.word	0x00007020
        /*0d44*/ 	.word	0x000000ff
        /*0d48*/ 	.word	0x00000000
        /*0d4c*/ 	.short	0x0101
        /*0d4e*/ 	.byte	0x2e
	.zero		1


	//   ....[200]....
        /*0d50*/ 	.word	0x000070b0
        /*0d54*/ 	.word	0x00000000
        /*0d58*/ 	.word	0x00000368
        /*0d5c*/ 	.short	0x010a
        /*0d5e*/ 	.byte	0xff
	.zero		1


	//   ....[201]....
        /*0d60*/ 	.word	0x00007430
        /*0d64*/ 	.word	0x000000ff
        /*0d68*/ 	.word	0x00000380
        /*0d6c*/ 	.short	0x010a
        /*0d6e*/ 	.byte	0x2c
	.zero		1


	//   ....[202]....
        /*0d70*/ 	.word	0x00007500
        /*0d74*/ 	.word	0x000000ff
        /*0d78*/ 	.word	0x00000000
        /*0d7c*/ 	.short	0x0101
        /*0d7e*/ 	.byte	0x04
	.zero		1


	//   ....[203]....
        /*0d80*/ 	.word	0x00008240
        /*0d84*/ 	.word	0x000000ff
        /*0d88*/ 	.word	0x00000360
        /*0d8c*/ 	.short	0x010a
        /*0d8e*/ 	.byte	0x2c
	.zero		1


	//   ....[204]....
        /*0d90*/ 	.word	0x00008250
        /*0d94*/ 	.word	0x00000048
        /*0d98*/ 	.word	0x00000390
        /*0d9c*/ 	.short	0x010a
        /*0d9e*/ 	.byte	0xff
	.zero		1


	//   ....[205]....
        /*0da0*/ 	.word	0x000083a0
        /*0da4*/ 	.word	0x000000ff
        /*0da8*/ 	.word	0x00000360
        /*0dac*/ 	.short	0x010a
        /*0dae*/ 	.byte	0x2c
	.zero		1


	//   ....[206]....
        /*0db0*/ 	.word	0x00008490
        /*0db4*/ 	.word	0x000000ff
        /*0db8*/ 	.word	0x00000000
        /*0dbc*/ 	.short	0x0101
        /*0dbe*/ 	.byte	0x04
	.zero		1


	//   ....[207]....
        /*0dc0*/ 	.word	0x000084f0
        /*0dc4*/ 	.word	0x00000048
        /*0dc8*/ 	.word	0x00000390
        /*0dcc*/ 	.short	0x010a
        /*0dce*/ 	.byte	0xff
	.zero		1


	//   ....[208]....
        /*0dd0*/ 	.word	0x00008900
        /*0dd4*/ 	.word	0x000000ff
        /*0dd8*/ 	.word	0x00000000
        /*0ddc*/ 	.short	0x0101
        /*0dde*/ 	.byte	0x04
	.zero		1


	//   ....[209]....
        /*0de0*/ 	.word	0x00009330
        /*0de4*/ 	.word	0x00000000
        /*0de8*/ 	.word	0x000001b0
        /*0dec*/ 	.short	0x010a
        /*0dee*/ 	.byte	0xff
	.zero		1


	//   ....[210]....
        /*0df0*/ 	.word	0x00009390
        /*0df4*/ 	.word	0x00000000
        /*0df8*/ 	.word	0x000001b0
        /*0dfc*/ 	.short	0x010a
        /*0dfe*/ 	.byte	0xff
	.zero		1


	//   ....[211]....
        /*0e00*/ 	.word	0x000093f0
        /*0e04*/ 	.word	0x00000000
        /*0e08*/ 	.word	0x00000380
        /*0e0c*/ 	.short	0x010a
        /*0e0e*/ 	.byte	0xff
	.zero		1


	//   ....[212]....
        /*0e10*/ 	.word	0x00009450
        /*0e14*/ 	.word	0x00000000
        /*0e18*/ 	.word	0x00000000
        /*0e1c*/ 	.short	0x010a
        /*0e1e*/ 	.byte	0xff
	.zero		1


	//   ....[213]....
        /*0e20*/ 	.word	0x000094b0
        /*0e24*/ 	.word	0x00000000
        /*0e28*/ 	.word	0x00000000
        /*0e2c*/ 	.short	0x010a
        /*0e2e*/ 	.byte	0xff
	.zero		1


	//   ....[214]....
        /*0e30*/ 	.word	0x00009510
        /*0e34*/ 	.word	0x00000000
        /*0e38*/ 	.word	0x00000000
        /*0e3c*/ 	.short	0x010a
        /*0e3e*/ 	.byte	0xff
	.zero		1


	//   ....[215]....
        /*0e40*/ 	.word	0x00009570
        /*0e44*/ 	.word	0x00000000
        /*0e48*/ 	.word	0x00000000
        /*0e4c*/ 	.short	0x010a
        /*0e4e*/ 	.byte	0xff
	.zero		1


	//   ....[216]....
        /*0e50*/ 	.word	0x000095d0
        /*0e54*/ 	.word	0x00000000
        /*0e58*/ 	.word	0x00000000
        /*0e5c*/ 	.short	0x010a
        /*0e5e*/ 	.byte	0xff
	.zero		1


	//   ....[217]....
        /*0e60*/ 	.word	0x00009630
        /*0e64*/ 	.word	0x00000000
        /*0e68*/ 	.word	0x00000000
        /*0e6c*/ 	.short	0x010a
        /*0e6e*/ 	.byte	0xff
	.zero		1


	//   ....[218]....
        /*0e70*/ 	.word	0x00009690
        /*0e74*/ 	.word	0x00000000
        /*0e78*/ 	.word	0x00000000
        /*0e7c*/ 	.short	0x010a
        /*0e7e*/ 	.byte	0xff
	.zero		1


	//   ....[219]....
        /*0e80*/ 	.word	0x000096f0
        /*0e84*/ 	.word	0x00000000
        /*0e88*/ 	.word	0x00000000
        /*0e8c*/ 	.short	0x010a
        /*0e8e*/ 	.byte	0xff
	.zero		1


	//   ....[220]....
        /*0e90*/ 	.word	0x00009750
        /*0e94*/ 	.word	0x00000000
        /*0e98*/ 	.word	0x00000000
        /*0e9c*/ 	.short	0x010a
        /*0e9e*/ 	.byte	0xff
	.zero		1


	//   ....[221]....
        /*0ea0*/ 	.word	0x000097b0
        /*0ea4*/ 	.word	0x00000000
        /*0ea8*/ 	.word	0x00000000
        /*0eac*/ 	.short	0x010a
        /*0eae*/ 	.byte	0xff
	.zero		1


	//   ....[222]....
        /*0eb0*/ 	.word	0x00009810
        /*0eb4*/ 	.word	0x00000000
        /*0eb8*/ 	.word	0x00000000
        /*0ebc*/ 	.short	0x010a
        /*0ebe*/ 	.byte	0xff
	.zero		1


	//   ....[223]....
        /*0ec0*/ 	.word	0x00009870
        /*0ec4*/ 	.word	0x00000000
        /*0ec8*/ 	.word	0x00000000
        /*0ecc*/ 	.short	0x010a
        /*0ece*/ 	.byte	0xff
	.zero		1


	//   ....[224]....
        /*0ed0*/ 	.word	0x000098d0
        /*0ed4*/ 	.word	0x00000000
        /*0ed8*/ 	.word	0x00000000
        /*0edc*/ 	.short	0x010a
        /*0ede*/ 	.byte	0xff
	.zero		1


	//   ....[225]....
        /*0ee0*/ 	.word	0x00009930
        /*0ee4*/ 	.word	0x00000000
        /*0ee8*/ 	.word	0x00000000
        /*0eec*/ 	.short	0x010a
        /*0eee*/ 	.byte	0xff
	.zero		1


	//   ....[226]....
        /*0ef0*/ 	.word	0x00009990
        /*0ef4*/ 	.word	0x00000000
        /*0ef8*/ 	.word	0x00000000
        /*0efc*/ 	.short	0x010a
        /*0efe*/ 	.byte	0xff
	.zero		1


	//   ....[227]....
        /*0f00*/ 	.word	0x000099f0
        /*0f04*/ 	.word	0x00000000
        /*0f08*/ 	.word	0x00000000
        /*0f0c*/ 	.short	0x010a
        /*0f0e*/ 	.byte	0xff
	.zero		1


	//   ....[228]....
        /*0f10*/ 	.word	0x00009a50
        /*0f14*/ 	.word	0x00000000
        /*0f18*/ 	.word	0x00000000
        /*0f1c*/ 	.short	0x010a
        /*0f1e*/ 	.byte	0xff
	.zero		1


	//   ....[229]....
        /*0f20*/ 	.word	0x00009ab0
        /*0f24*/ 	.word	0x00000000
        /*0f28*/ 	.word	0x00000000
        /*0f2c*/ 	.short	0x010a
        /*0f2e*/ 	.byte	0xff
	.zero		1


	//   ....[230]....
        /*0f30*/ 	.word	0x00009b10
        /*0f34*/ 	.word	0x00000000
        /*0f38*/ 	.word	0x00000000
        /*0f3c*/ 	.short	0x010a
        /*0f3e*/ 	.byte	0xff
	.zero		1


	//   ....[231]....
        /*0f40*/ 	.word	0x00009b70
        /*0f44*/ 	.word	0x00000000
        /*0f48*/ 	.word	0x00000000
        /*0f4c*/ 	.short	0x010a
        /*0f4e*/ 	.byte	0xff
	.zero		1


	//   ....[232]....
        /*0f50*/ 	.word	0x00009bd0
        /*0f54*/ 	.word	0x00000000
        /*0f58*/ 	.word	0x00000000
        /*0f5c*/ 	.short	0x010a
        /*0f5e*/ 	.byte	0xff
	.zero		1


	//   ....[233]....
        /*0f60*/ 	.word	0x00009c30
        /*0f64*/ 	.word	0x00000000
        /*0f68*/ 	.word	0x00000000
        /*0f6c*/ 	.short	0x010a
        /*0f6e*/ 	.byte	0xff
	.zero		1


	//   ....[234]....
        /*0f70*/ 	.word	0x00009c90
        /*0f74*/ 	.word	0x00000000
        /*0f78*/ 	.word	0x00000000
        /*0f7c*/ 	.short	0x010a
        /*0f7e*/ 	.byte	0xff
	.zero		1


	//   ....[235]....
        /*0f80*/ 	.word	0x00009cf0
        /*0f84*/ 	.word	0x00000000
        /*0f88*/ 	.word	0x00000000
        /*0f8c*/ 	.short	0x010a
        /*0f8e*/ 	.byte	0xff
	.zero		1


	//   ....[236]....
        /*0f90*/ 	.word	0x00009d50
        /*0f94*/ 	.word	0x00000000
        /*0f98*/ 	.word	0x00000000
        /*0f9c*/ 	.short	0x010a
        /*0f9e*/ 	.byte	0xff
	.zero		1


	//   ....[237]....
        /*0fa0*/ 	.word	0x00009db0
        /*0fa4*/ 	.word	0x00000000
        /*0fa8*/ 	.word	0x00000000
        /*0fac*/ 	.short	0x010a
        /*0fae*/ 	.byte	0xff
	.zero		1


	//   ....[238]....
        /*0fb0*/ 	.word	0x00009e10
        /*0fb4*/ 	.word	0x00000000
        /*0fb8*/ 	.word	0x00000000
        /*0fbc*/ 	.short	0x010a
        /*0fbe*/ 	.byte	0xff
	.zero		1


	//   ....[239]....
        /*0fc0*/ 	.word	0x00009e70
        /*0fc4*/ 	.word	0x00000000
        /*0fc8*/ 	.word	0x00000000
        /*0fcc*/ 	.short	0x010a
        /*0fce*/ 	.byte	0xff
	.zero		1


	//   ....[240]....
        /*0fd0*/ 	.word	0x00009ed0
        /*0fd4*/ 	.word	0x00000000
        /*0fd8*/ 	.word	0x00000000
        /*0fdc*/ 	.short	0x010a
        /*0fde*/ 	.byte	0xff
	.zero		1


	//   ....[241]....
        /*0fe0*/ 	.word	0x00009f30
        /*0fe4*/ 	.word	0x00000000
        /*0fe8*/ 	.word	0x00000000
        /*0fec*/ 	.short	0x010a
        /*0fee*/ 	.byte	0xff
	.zero		1


	//   ....[242]....
        /*0ff0*/ 	.word	0x00009f90
        /*0ff4*/ 	.word	0x00000000
        /*0ff8*/ 	.word	0x00000000
        /*0ffc*/ 	.short	0x010a
        /*0ffe*/ 	.byte	0xff
	.zero		1


	//   ....[243]....
        /*1000*/ 	.word	0x00009ff0
        /*1004*/ 	.word	0x00000000
        /*1008*/ 	.word	0x00000000
        /*100c*/ 	.short	0x010a
        /*100e*/ 	.byte	0xff
	.zero		1


	//   ....[244]....
        /*1010*/ 	.word	0x0000a050
        /*1014*/ 	.word	0x00000000
        /*1018*/ 	.word	0x00000000
        /*101c*/ 	.short	0x010a
        /*101e*/ 	.byte	0xff
	.zero		1


	//   ....[245]....
        /*1020*/ 	.word	0x0000a0b0
        /*1024*/ 	.word	0x00000000
        /*1028*/ 	.word	0x00000000
        /*102c*/ 	.short	0x010a
        /*102e*/ 	.byte	0xff
	.zero		1


	//   ....[246]....
        /*1030*/ 	.word	0x0000a110
        /*1034*/ 	.word	0x00000000
        /*1038*/ 	.word	0x00000000
        /*103c*/ 	.short	0x010a
        /*103e*/ 	.byte	0xff
	.zero		1


	//   ....[247]....
        /*1040*/ 	.word	0x0000a170
        /*1044*/ 	.word	0x00000000
        /*1048*/ 	.word	0x00000000
        /*104c*/ 	.short	0x010a
        /*104e*/ 	.byte	0xff
	.zero		1


	//   ....[248]....
        /*1050*/ 	.word	0x0000a1d0
        /*1054*/ 	.word	0x00000000
        /*1058*/ 	.word	0x00000000
        /*105c*/ 	.short	0x010a
        /*105e*/ 	.byte	0xff
	.zero		1


	//   ....[249]....
        /*1060*/ 	.word	0x0000a230
        /*1064*/ 	.word	0x00000000
        /*1068*/ 	.word	0x00000000
        /*106c*/ 	.short	0x010a
        /*106e*/ 	.byte	0xff
	.zero		1


	//   ....[250]....
        /*1070*/ 	.word	0x0000a290
        /*1074*/ 	.word	0x00000000
        /*1078*/ 	.word	0x00000000
        /*107c*/ 	.short	0x010a
        /*107e*/ 	.byte	0xff
	.zero		1


	//   ....[251]....
        /*1080*/ 	.word	0x0000a2f0
        /*1084*/ 	.word	0x00000000
        /*1088*/ 	.word	0x00000000
        /*108c*/ 	.short	0x010a
        /*108e*/ 	.byte	0xff
	.zero		1


	//   ....[252]....
        /*1090*/ 	.word	0x0000a350
        /*1094*/ 	.word	0x00000000
        /*1098*/ 	.word	0x00000000
        /*109c*/ 	.short	0x010a
        /*109e*/ 	.byte	0xff
	.zero		1


	//   ....[253]....
        /*10a0*/ 	.word	0x0000a3b0
        /*10a4*/ 	.word	0x00000000
        /*10a8*/ 	.word	0x00000000
        /*10ac*/ 	.short	0x010a
        /*10ae*/ 	.byte	0xff
	.zero		1


	//   ....[254]....
        /*10b0*/ 	.word	0x0000a410
        /*10b4*/ 	.word	0x00000000
        /*10b8*/ 	.word	0x00000000
        /*10bc*/ 	.short	0x010a
        /*10be*/ 	.byte	0xff
	.zero		1


	//   ....[255]....
        /*10c0*/ 	.word	0x0000a470
        /*10c4*/ 	.word	0x00000000
        /*10c8*/ 	.word	0x00000000
        /*10cc*/ 	.short	0x010a
        /*10ce*/ 	.byte	0xff
	.zero		1


	//   ....[0]....
        /*10d0*/ 	.word	0x0000a4d0
        /*10d4*/ 	.word	0x00000000
        /*10d8*/ 	.word	0x00000000
        /*10dc*/ 	.short	0x010a
        /*10de*/ 	.byte	0xff
	.zero		1


	//   ....[1]....
        /*10e0*/ 	.word	0x0000a530
        /*10e4*/ 	.word	0x00000000
        /*10e8*/ 	.word	0x00000000
        /*10ec*/ 	.short	0x010a
        /*10ee*/ 	.byte	0xff
	.zero		1


	//   ....[2]....
        /*10f0*/ 	.word	0x0000a590
        /*10f4*/ 	.word	0x00000000
        /*10f8*/ 	.word	0x00000000
        /*10fc*/ 	.short	0x010a
        /*10fe*/ 	.byte	0xff
	.zero		1


	//   ....[3]....
        /*1100*/ 	.word	0x0000a5f0
        /*1104*/ 	.word	0x00000000
        /*1108*/ 	.word	0x00000000
        /*110c*/ 	.short	0x010a
        /*110e*/ 	.byte	0xff
	.zero		1


	//   ....[4]....
        /*1110*/ 	.word	0x0000a650
        /*1114*/ 	.word	0x00000000
        /*1118*/ 	.word	0x00000000
        /*111c*/ 	.short	0x010a
        /*111e*/ 	.byte	0xff
	.zero		1


	//   ....[5]....
        /*1120*/ 	.word	0x0000a6b0
        /*1124*/ 	.word	0x00000000
        /*1128*/ 	.word	0x00000000
        /*112c*/ 	.short	0x010a
        /*112e*/ 	.byte	0xff
	.zero		1


	//   ....[6]....
        /*1130*/ 	.word	0x0000a710
        /*1134*/ 	.word	0x00000000
        /*1138*/ 	.word	0x00000000
        /*113c*/ 	.short	0x010a
        /*113e*/ 	.byte	0xff
	.zero		1


	//   ....[7]....
        /*1140*/ 	.word	0x0000a770
        /*1144*/ 	.word	0x00000000
        /*1148*/ 	.word	0x00000000
        /*114c*/ 	.short	0x010a
        /*114e*/ 	.byte	0xff
	.zero		1


	//   ....[8]....
        /*1150*/ 	.word	0x0000a7d0
        /*1154*/ 	.word	0x00000000
        /*1158*/ 	.word	0x00000000
        /*115c*/ 	.short	0x010a
        /*115e*/ 	.byte	0xff
	.zero		1


	//   ....[9]....
        /*1160*/ 	.word	0x0000a830
        /*1164*/ 	.word	0x00000004
        /*1168*/ 	.word	0x00000388
        /*116c*/ 	.short	0x010a
        /*116e*/ 	.byte	0xff
	.zero		1


	//   ....[10]....
        /*1170*/ 	.word	0x0000a890
        /*1174*/ 	.word	0x00000004
        /*1178*/ 	.word	0x00000380
        /*117c*/ 	.short	0x010a
        /*117e*/ 	.byte	0xff
	.zero		1


	//   ....[11]....
        /*1180*/ 	.word	0x0000a8f0
        /*1184*/ 	.word	0x00000000
        /*1188*/ 	.word	0x00000380
        /*118c*/ 	.short	0x010a
        /*118e*/ 	.byte	0xff
	.zero		1


	//   ....[12]....
        /*1190*/ 	.word	0x0000a950
        /*1194*/ 	.word	0x00000005
        /*1198*/ 	.word	0x000003a0
        /*119c*/ 	.short	0x010a
        /*119e*/ 	.byte	0xff
	.zero		1


	//   ....[13]....
        /*11a0*/ 	.word	0x0000a9b0
        /*11a4*/ 	.word	0x00000000
        /*11a8*/ 	.word	0x00000000
        /*11ac*/ 	.short	0x010a
        /*11ae*/ 	.byte	0xff
	.zero		1


	//   ....[14]....
        /*11b0*/ 	.word	0x0000aa10
        /*11b4*/ 	.word	0x00000000
        /*11b8*/ 	.word	0x00000000
        /*11bc*/ 	.short	0x010a
        /*11be*/ 	.byte	0xff
	.zero		1


	//   ....[15]....
        /*11c0*/ 	.word	0x0000aa70
        /*11c4*/ 	.word	0x00000000
        /*11c8*/ 	.word	0x00000000
        /*11cc*/ 	.short	0x010a
        /*11ce*/ 	.byte	0xff
	.zero		1


	//   ....[16]....
        /*11d0*/ 	.word	0x0000aad0
        /*11d4*/ 	.word	0x00000000
        /*11d8*/ 	.word	0x00000380
        /*11dc*/ 	.short	0x010a
        /*11de*/ 	.byte	0xff
	.zero		1


	//   ....[17]....
        /*11e0*/ 	.word	0x0000ab30
        /*11e4*/ 	.word	0x00000008
        /*11e8*/ 	.word	0x00000378
        /*11ec*/ 	.short	0x010a
        /*11ee*/ 	.byte	0xff
	.zero		1


	//   ....[18]....
        /*11f0*/ 	.word	0x0000ab90
        /*11f4*/ 	.word	0x00000009
        /*11f8*/ 	.word	0x00000368
        /*11fc*/ 	.short	0x010a
        /*11fe*/ 	.byte	0xff
	.zero		1


	//   ....[19]....
        /*1200*/ 	.word	0x0000abf0
        /*1204*/ 	.word	0x00000000
        /*1208*/ 	.word	0x00000380
        /*120c*/ 	.short	0x010a
        /*120e*/ 	.byte	0xff
	.zero		1


	//   ....[20]....
        /*1210*/ 	.word	0x0000ac50
        /*1214*/ 	.word	0x00000000
        /*1218*/ 	.word	0x00000360
        /*121c*/ 	.short	0x010a
        /*121e*/ 	.byte	0xff
	.zero		1


	//   ....[21]....
        /*1220*/ 	.word	0x0000aca0
        /*1224*/ 	.word	0x00000048
        /*1228*/ 	.word	0x00000390
        /*122c*/ 	.short	0x010a
        /*122e*/ 	.byte	0xff
	.zero		1


	//----- nvinfo : EIATTR_NUM_MBARRIERS
	.align		4
.L_47:
        /*1230*/ 	.byte	0x03, 0x38
        /*1232*/ 	.short	0x0076


	//----- nvinfo : EIATTR_EXIT_INSTR_OFFSETS
	.align		4
        /*1234*/ 	.byte	0x04, 0x1c
        /*1236*/ 	.short	(.L_49 - .L_48)


	//   ....[0]....
.L_48:
        /*1238*/ 	.word	0x000050c0


	//   ....[1]....
        /*123c*/ 	.word	0x00005370


	//   ....[2]....
        /*1240*/ 	.word	0x000053d0


	//   ....[3]....
        /*1244*/ 	.word	0x00006070


	//   ....[4]....
        /*1248*/ 	.word	0x000070e0


	//   ....[5]....
        /*124c*/ 	.word	0x00007120


	//   ....[6]....
        /*1250*/ 	.word	0x00009310


	//----- nvinfo : EIATTR_MAX_THREADS
	.align		4
.L_49:
        /*1254*/ 	.byte	0x04, 0x05
        /*1256*/ 	.short	(.L_51 - .L_50)
.L_50:
        /*1258*/ 	.word	0x00000100
        /*125c*/ 	.word	0x00000001
        /*1260*/ 	.word	0x00000001


	//----- nvinfo : EIATTR_CRS_STACK_SIZE
	.align		4
.L_51:
        /*1264*/ 	.byte	0x04, 0x1e
        /*1266*/ 	.short	(.L_53 - .L_52)
.L_52:
        /*1268*/ 	.word	0x00000000


	//----- nvinfo : EIATTR_CBANK_PARAM_SIZE
	.align		4
.L_53:
        /*126c*/ 	.byte	0x03, 0x19
        /*126e*/ 	.short	0x0800


	//----- nvinfo : EIATTR_PARAM_CBANK
	.align		4
        /*1270*/ 	.byte	0x04, 0x0a
        /*1272*/ 	.short	(.L_55 - .L_54)
	.align		4
.L_54:
        /*1274*/ 	.word	index@(.nv.constant0._ZN7cutlass13device_kernelINS_4conv6kernel13ConvUniversalINS1_16ConvProblemShapeILNS1_8OperatorE2ELi2EEENS1_10collective14CollectiveConvINS1_47MainloopSm100TmaUmmaWarpSpecializedImplicitGemmILS5_2ELi54ELi2ELi1ELi2EN4cute5tupleIJNSA_1CILi1EEESD_SD_EEEEENSB_IJNSC_ILi64EEENSB_IJSG_EEENSB_IJNSC_ILi32EEEEEEEEENS_12float_e4m3_tESL_NSA_8TiledMMAINSA_8MMA_AtomIJNSA_10MMA_TraitsINSA_19SM100_MMA_F8F6F4_SSEJSL_SL_fSG_SG_NSA_17integral_constantINSA_4UMMA5MajorELSS_1EEEST_NSQ_INSR_7ScaleInELSU_0EEESV_EEEEEENSA_6LayoutISE_NSB_IJNSC_ILi0EEESZ_SZ_EEEEENSB_IJNSA_10UnderscoreES12_S12_EEEEENS7_6detail27Sm100ImplicitGemmTileTraitsINSA_13SM90_TMA_LOADENSA_14ComposedLayoutINSA_7SwizzleILi2ELi4ELi3EEENSA_18smem_ptr_flag_bitsILi8EEENSY_INSB_IJSG_NSC_ILi8EEEEEENSB_IJSD_SG_EEEEEEEvEENS16_INSA_20SM90_TMA_LOAD_IM2COLES1H_vEEEENS_8epilogue10collective18CollectiveEpilogueINS1M_23Sm100TmaWarpSpecializedILi1ELi1ELi32ELb0ELb0EEEJSK_NSB_IJNSY_ISG_SD_EES1R_EEESL_NSB_IJlNSB_IJSD_llEEESZ_EEESL_S1U_NS1M_6fusion15FusionCallbacksIS1Q_NS1V_17LinearCombinationISL_fSL_fLNS_15FloatRoundStyleE2EEESK_S1S_JEEENSA_5SM1004TMEM4LOAD26SM100_TMEM_LOAD_16dp32b32xES17_NS18_IS1A_S1C_NSY_INSB_IJS1D_SG_EEENSB_IJSG_SD_EEEEEEENSA_39AutoVectorizingCopyWithAssumedAlignmentILi128EEENSA_14SM90_TMA_STOREES28_S2A_S2A_EEEvvEEEEvNT_6ParamsE)
        /*1278*/ 	.short	0x0380
        /*127a*/ 	.short	0x0800


	//----- nvinfo : EIATTR_SW_WAR
	.align		4
.L_55:
        /*127c*/ 	.byte	0x04, 0x36
        /*127e*/ 	.short	(.L_57 - .L_56)
.L_56:
        /*1280*/ 	.word	0x00000008
.L_57:


//--------------------- .nv.callgraph             --------------------------
	.section	.nv.callgraph,"",@"SHT_CUDA_CALLGRAPH"
	.align	4
	.sectionentsize	8
	.align		4
        /*0000*/ 	.word	0x00000000
	.align		4
        /*0004*/ 	.word	0xffffffff
	.align		4
        /*0008*/ 	.word	index@(_ZN7cutlass13device_kernelINS_4conv6kernel13ConvUniversalINS1_16ConvProblemShapeILNS1_8OperatorE2ELi2EEENS1_10collective14CollectiveConvINS1_47MainloopSm100TmaUmmaWarpSpecializedImplicitGemmILS5_2ELi54ELi2ELi1ELi2EN4cute5tupleIJNSA_1CILi1EEESD_SD_EEEEENSB_IJNSC_ILi64EEENSB_IJSG_EEENSB_IJNSC_ILi32EEEEEEEEENS_12float_e4m3_tESL_NSA_8TiledMMAINSA_8MMA_AtomIJNSA_10MMA_TraitsINSA_19SM100_MMA_F8F6F4_SSEJSL_SL_fSG_SG_NSA_17integral_constantINSA_4UMMA5MajorELSS_1EEEST_NSQ_INSR_7ScaleInELSU_0EEESV_EEEEEENSA_6LayoutISE_NSB_IJNSC_ILi0EEESZ_SZ_EEEEENSB_IJNSA_10UnderscoreES12_S12_EEEEENS7_6detail27Sm100ImplicitGemmTileTraitsINSA_13SM90_TMA_LOADENSA_14ComposedLayoutINSA_7SwizzleILi2ELi4ELi3EEENSA_18smem_ptr_flag_bitsILi8EEENSY_INSB_IJSG_NSC_ILi8EEEEEENSB_IJSD_SG_EEEEEEEvEENS16_INSA_20SM90_TMA_LOAD_IM2COLES1H_vEEEENS_8epilogue10collective18CollectiveEpilogueINS1M_23Sm100TmaWarpSpecializedILi1ELi1ELi32ELb0ELb0EEEJSK_NSB_IJNSY_ISG_SD_EES1R_EEESL_NSB_IJlNSB_IJSD_llEEESZ_EEESL_S1U_NS1M_6fusion15FusionCallbacksIS1Q_NS1V_17LinearCombinationISL_fSL_fLNS_15FloatRoundStyleE2EEESK_S1S_JEEENSA_5SM1004TMEM4LOAD26SM100_TMEM_LOAD_16dp32b32xES17_NS18_IS1A_S1C_NSY_INSB_IJS1D_SG_EEENSB_IJSG_SD_EEEEEEENSA_39AutoVectorizingCopyWithAssumedAlignmentILi128EEENSA_14SM90_TMA_STOREES28_S2A_S2A_EEEvvEEEEvNT_6ParamsE)
	.align		4
        /*000c*/ 	.word	index@(__assertfail)
	.align		4
        /*0010*/ 	.word	0x00000000
	.align		4
        /*0014*/ 	.word	0xfffffffe
	.align		4
        /*0018*/ 	.word	0x00000000
	.align		4
        /*001c*/ 	.word	0xfffffffd
	.align		4
        /*0020*/ 	.word	0x00000000
	.align		4
        /*0024*/ 	.word	0xfffffffc


//--------------------- .nv.constant4             --------------------------
	.section	.nv.constant4,"a",@progbits
	.align	8
	.align		8
.nv.constant4:
        /*0000*/ 	.dword	__assertfail
	.align		8
        /*0008*/ 	.dword	__unnamed_1
	.align		8
        /*0010*/ 	.dword	__unnamed_2
	.align		8
        /*0018*/ 	.dword	_ZN39_INTERNAL_c828a497_4_k_cu_ed24acc0_27144cuda3std3__45__cpo5beginE
	.align		8
        /*0020*/ 	.dword	_ZN39_INTERNAL_c828a497_4_k_cu_ed24acc0_27144cuda3std3__45__cpo3endE
	.align		8
        /*0028*/ 	.dword	_ZN39_INTERNAL_c828a497_4_k_cu_ed24acc0_27144cuda3std3__45__cpo6cbeginE
	.align		8
        /*0030*/ 	.dword	_ZN39_INTERNAL_c828a497_4_k_cu_ed24acc0_27144cuda3std3__45__cpo4cendE
	.align		8
        /*0038*/ 	.dword	_ZN39_INTERNAL_c828a497_4_k_cu_ed24acc0_27144cuda3std3__441_GLOBAL__N__c828a497_4_k_cu_ed24acc0_27146ignoreE
	.align		8
        /*0040*/ 	.dword	_ZN39_INTERNAL_c828a497_4_k_cu_ed24acc0_27144cuda3std3__419piecewise_constructE
	.align		8
        /*0048*/ 	.dword	_ZN39_INTERNAL_c828a497_4_k_cu_ed24acc0_27144cuda3std3__48in_placeE
	.align		8
        /*0050*/ 	.dword	_ZN39_INTERNAL_c828a497_4_k_cu_ed24acc0_27144cuda3std6ranges3__45__cpo4swapE
	.align		8
        /*0058*/ 	.dword	_ZN39_INTERNAL_c828a497_4_k_cu_ed24acc0_27144cuda3std6ranges3__45__cpo9iter_moveE
	.align		8
        /*0060*/ 	.dword	_ZN39_INTERNAL_c828a497_4_k_cu_ed24acc0_27144cute7productE
	.align		8
        /*0068*/ 	.dword	_ZN39_INTERNAL_c828a497_4_k_cu_ed24acc0_27144cute1_E
	.align		8
        /*0070*/ 	.dword	$str$27
	.align		8
        /*0078*/ 	.dword	$str$28
	.align		8
        /*0080*/ 	.dword	$str$29
	.align		8
        /*0088*/ 	.dword	$str$30


//--------------------- .text._ZN7cutlass13device_kernelINS_4conv6kernel13ConvUniversalINS1_16ConvProblemShapeILNS1_8OperatorE2ELi2EEENS1_10collective14CollectiveConvINS1_47MainloopSm100TmaUmmaWarpSpecializedImplicitGemmILS5_2ELi54ELi2ELi1ELi2EN4cute5tupleIJNSA_1CILi1EEESD_SD_EEEEENSB_IJNSC_ILi64EEENSB_IJSG_EEENSB_IJNSC_ILi32EEEEEEEEENS_12float_e4m3_tESL_NSA_8TiledMMAINSA_8MMA_AtomIJNSA_10MMA_TraitsINSA_19SM100_MMA_F8F6F4_SSEJSL_SL_fSG_SG_NSA_17integral_constantINSA_4UMMA5MajorELSS_1EEEST_NSQ_INSR_7ScaleInELSU_0EEESV_EEEEEENSA_6LayoutISE_NSB_IJNSC_ILi0EEESZ_SZ_EEEEENSB_IJNSA_10UnderscoreES12_S12_EEEEENS7_6detail27Sm100ImplicitGemmTileTraitsINSA_13SM90_TMA_LOADENSA_14ComposedLayoutINSA_7SwizzleILi2ELi4ELi3EEENSA_18smem_ptr_flag_bitsILi8EEENSY_INSB_IJSG_NSC_ILi8EEEEEENSB_IJSD_SG_EEEEEEEvEENS16_INSA_20SM90_TMA_LOAD_IM2COLES1H_vEEEENS_8epilogue10collective18CollectiveEpilogueINS1M_23Sm100TmaWarpSpecializedILi1ELi1ELi32ELb0ELb0EEEJSK_NSB_IJNSY_ISG_SD_EES1R_EEESL_NSB_IJlNSB_IJSD_llEEESZ_EEESL_S1U_NS1M_6fusion15FusionCallbacksIS1Q_NS1V_17LinearCombinationISL_fSL_fLNS_15FloatRoundStyleE2EEESK_S1S_JEEENSA_5SM1004TMEM4LOAD26SM100_TMEM_LOAD_16dp32b32xES17_NS18_IS1A_S1C_NSY_INSB_IJS1D_SG_EEENSB_IJSG_SD_EEEEEEENSA_39AutoVectorizingCopyWithAssumedAlignmentILi128EEENSA_14SM90_TMA_STOREES28_S2A_S2A_EEEvvEEEEvNT_6ParamsE --------------------------
	.section	.text._ZN7cutlass13device_kernelINS_4conv6kernel13ConvUniversalINS1_16ConvProblemShapeILNS1_8OperatorE2ELi2EEENS1_10collective14CollectiveConvINS1_47MainloopSm100TmaUmmaWarpSpecializedImplicitGemmILS5_2ELi54ELi2ELi1ELi2EN4cute5tupleIJNSA_1CILi1EEESD_SD_EEEEENSB_IJNSC_ILi64EEENSB_IJSG_EEENSB_IJNSC_ILi32EEEEEEEEENS_12float_e4m3_tESL_NSA_8TiledMMAINSA_8MMA_AtomIJNSA_10MMA_TraitsINSA_19SM100_MMA_F8F6F4_SSEJSL_SL_fSG_SG_NSA_17integral_constantINSA_4UMMA5MajorELSS_1EEEST_NSQ_INSR_7ScaleInELSU_0EEESV_EEEEEENSA_6LayoutISE_NSB_IJNSC_ILi0EEESZ_SZ_EEEEENSB_IJNSA_10UnderscoreES12_S12_EEEEENS7_6detail27Sm100ImplicitGemmTileTraitsINSA_13SM90_TMA_LOADENSA_14ComposedLayoutINSA_7SwizzleILi2ELi4ELi3EEENSA_18smem_ptr_flag_bitsILi8EEENSY_INSB_IJSG_NSC_ILi8EEEEEENSB_IJSD_SG_EEEEEEEvEENS16_INSA_20SM90_TMA_LOAD_IM2COLES1H_vEEEENS_8epilogue10collective18CollectiveEpilogueINS1M_23Sm100TmaWarpSpecializedILi1ELi1ELi32ELb0ELb0EEEJSK_NSB_IJNSY_ISG_SD_EES1R_EEESL_NSB_IJlNSB_IJSD_llEEESZ_EEESL_S1U_NS1M_6fusion15FusionCallbacksIS1Q_NS1V_17LinearCombinationISL_fSL_fLNS_15FloatRoundStyleE2EEESK_S1S_JEEENSA_5SM1004TMEM4LOAD26SM100_TMEM_LOAD_16dp32b32xES17_NS18_IS1A_S1C_NSY_INSB_IJS1D_SG_EEENSB_IJSG_SD_EEEEEEENSA_39AutoVectorizingCopyWithAssumedAlignmentILi128EEENSA_14SM90_TMA_STOREES28_S2A_S2A_EEEvvEEEEvNT_6ParamsE,"ax",@progbits
	.align	128
.text._ZN7cutlass13device_kernelINS_4conv6kernel13ConvUniversalINS1_16ConvProblemShapeILNS1_8OperatorE2ELi2EEENS1_10collective14CollectiveConvINS1_47MainloopSm100TmaUmmaWarpSpecializedImplicitGemmILS5_2ELi54ELi2ELi1ELi2EN4cute5tupleIJNSA_1CILi1EEESD_SD_EEEEENSB_IJNSC_ILi64EEENSB_IJSG_EEENSB_IJNSC_ILi32EEEEEEEEENS_12float_e4m3_tESL_NSA_8TiledMMAINSA_8MMA_AtomIJNSA_10MMA_TraitsINSA_19SM100_MMA_F8F6F4_SSEJSL_SL_fSG_SG_NSA_17integral_constantINSA_4UMMA5MajorELSS_1EEEST_NSQ_INSR_7ScaleInELSU_0EEESV_EEEEEENSA_6LayoutISE_NSB_IJNSC_ILi0EEESZ_SZ_EEEEENSB_IJNSA_10UnderscoreES12_S12_EEEEENS7_6detail27Sm100ImplicitGemmTileTraitsINSA_13SM90_TMA_LOADENSA_14ComposedLayoutINSA_7SwizzleILi2ELi4ELi3EEENSA_18smem_ptr_flag_bitsILi8EEENSY_INSB_IJSG_NSC_ILi8EEEEEENSB_IJSD_SG_EEEEEEEvEENS16_INSA_20SM90_TMA_LOAD_IM2COLES1H_vEEEENS_8epilogue10collective18CollectiveEpilogueINS1M_23Sm100TmaWarpSpecializedILi1ELi1ELi32ELb0ELb0EEEJSK_NSB_IJNSY_ISG_SD_EES1R_EEESL_NSB_IJlNSB_IJSD_llEEESZ_EEESL_S1U_NS1M_6fusion15FusionCallbacksIS1Q_NS1V_17LinearCombinationISL_fSL_fLNS_15FloatRoundStyleE2EEESK_S1S_JEEENSA_5SM1004TMEM4LOAD26SM100_TMEM_LOAD_16dp32b32xES17_NS18_IS1A_S1C_NSY_INSB_IJS1D_SG_EEENSB_IJSG_SD_EEEEEEENSA_39AutoVectorizingCopyWithAssumedAlignmentILi128EEENSA_14SM90_TMA_STOREES28_S2A_S2A_EEEvvEEEEvNT_6ParamsE:
        .type           _ZN7cutlass13device_kernelINS_4conv6kernel13ConvUniversalINS1_16ConvProblemShapeILNS1_8OperatorE2ELi2EEENS1_10collective14CollectiveConvINS1_47MainloopSm100TmaUmmaWarpSpecializedImplicitGemmILS5_2ELi54ELi2ELi1ELi2EN4cute5tupleIJNSA_1CILi1EEESD_SD_EEEEENSB_IJNSC_ILi64EEENSB_IJSG_EEENSB_IJNSC_ILi32EEEEEEEEENS_12float_e4m3_tESL_NSA_8TiledMMAINSA_8MMA_AtomIJNSA_10MMA_TraitsINSA_19SM100_MMA_F8F6F4_SSEJSL_SL_fSG_SG_NSA_17integral_constantINSA_4UMMA5MajorELSS_1EEEST_NSQ_INSR_7ScaleInELSU_0EEESV_EEEEEENSA_6LayoutISE_NSB_IJNSC_ILi0EEESZ_SZ_EEEEENSB_IJNSA_10UnderscoreES12_S12_EEEEENS7_6detail27Sm100ImplicitGemmTileTraitsINSA_13SM90_TMA_LOADENSA_14ComposedLayoutINSA_7SwizzleILi2ELi4ELi3EEENSA_18smem_ptr_flag_bitsILi8EEENSY_INSB_IJSG_NSC_ILi8EEEEEENSB_IJSD_SG_EEEEEEEvEENS16_INSA_20SM90_TMA_LOAD_IM2COLES1H_vEEEENS_8epilogue10collective18CollectiveEpilogueINS1M_23Sm100TmaWarpSpecializedILi1ELi1ELi32ELb0ELb0EEEJSK_NSB_IJNSY_ISG_SD_EES1R_EEESL_NSB_IJlNSB_IJSD_llEEESZ_EEESL_S1U_NS1M_6fusion15FusionCallbacksIS1Q_NS1V_17LinearCombinationISL_fSL_fLNS_15FloatRoundStyleE2EEESK_S1S_JEEENSA_5SM1004TMEM4LOAD26SM100_TMEM_LOAD_16dp32b32xES17_NS18_IS1A_S1C_NSY_INSB_IJS1D_SG_EEENSB_IJSG_SD_EEEEEEENSA_39AutoVectorizingCopyWithAssumedAlignmentILi128EEENSA_14SM90_TMA_STOREES28_S2A_S2A_EEEvvEEEEvNT_6ParamsE,@function
        .size           _ZN7cutlass13device_kernelINS_4conv6kernel13ConvUniversalINS1_16ConvProblemShapeILNS1_8OperatorE2ELi2EEENS1_10collective14CollectiveConvINS1_47MainloopSm100TmaUmmaWarpSpecializedImplicitGemmILS5_2ELi54ELi2ELi1ELi2EN4cute5tupleIJNSA_1CILi1EEESD_SD_EEEEENSB_IJNSC_ILi64EEENSB_IJSG_EEENSB_IJNSC_ILi32EEEEEEEEENS_12float_e4m3_tESL_NSA_8TiledMMAINSA_8MMA_AtomIJNSA_10MMA_TraitsINSA_19SM100_MMA_F8F6F4_SSEJSL_SL_fSG_SG_NSA_17integral_constantINSA_4UMMA5MajorELSS_1EEEST_NSQ_INSR_7ScaleInELSU_0EEESV_EEEEEENSA_6LayoutISE_NSB_IJNSC_ILi0EEESZ_SZ_EEEEENSB_IJNSA_10UnderscoreES12_S12_EEEEENS7_6detail27Sm100ImplicitGemmTileTraitsINSA_13SM90_TMA_LOADENSA_14ComposedLayoutINSA_7SwizzleILi2ELi4ELi3EEENSA_18smem_ptr_flag_bitsILi8EEENSY_INSB_IJSG_NSC_ILi8EEEEEENSB_IJSD_SG_EEEEEEEvEENS16_INSA_20SM90_TMA_LOAD_IM2COLES1H_vEEEENS_8epilogue10collective18CollectiveEpilogueINS1M_23Sm100TmaWarpSpecializedILi1ELi1ELi32ELb0ELb0EEEJSK_NSB_IJNSY_ISG_SD_EES1R_EEESL_NSB_IJlNSB_IJSD_llEEESZ_EEESL_S1U_NS1M_6fusion15FusionCallbacksIS1Q_NS1V_17LinearCombinationISL_fSL_fLNS_15FloatRoundStyleE2EEESK_S1S_JEEENSA_5SM1004TMEM4LOAD26SM100_TMEM_LOAD_16dp32b32xES17_NS18_IS1A_S1C_NSY_INSB_IJS1D_SG_EEENSB_IJSG_SD_EEEEEEENSA_39AutoVectorizingCopyWithAssumedAlignmentILi128EEENSA_14SM90_TMA_STOREES28_S2A_S2A_EEEvvEEEEvNT_6ParamsE,(.L_x_271 - _ZN7cutlass13device_kernelINS_4conv6kernel13ConvUniversalINS1_16ConvProblemShapeILNS1_8OperatorE2ELi2EEENS1_10collective14CollectiveConvINS1_47MainloopSm100TmaUmmaWarpSpecializedImplicitGemmILS5_2ELi54ELi2ELi1ELi2EN4cute5tupleIJNSA_1CILi1EEESD_SD_EEEEENSB_IJNSC_ILi64EEENSB_IJSG_EEENSB_IJNSC_ILi32EEEEEEEEENS_12float_e4m3_tESL_NSA_8TiledMMAINSA_8MMA_AtomIJNSA_10MMA_TraitsINSA_19SM100_MMA_F8F6F4_SSEJSL_SL_fSG_SG_NSA_17integral_constantINSA_4UMMA5MajorELSS_1EEEST_NSQ_INSR_7ScaleInELSU_0EEESV_EEEEEENSA_6LayoutISE_NSB_IJNSC_ILi0EEESZ_SZ_EEEEENSB_IJNSA_10UnderscoreES12_S12_EEEEENS7_6detail27Sm100ImplicitGemmTileTraitsINSA_13SM90_TMA_LOADENSA_14ComposedLayoutINSA_7SwizzleILi2ELi4ELi3EEENSA_18smem_ptr_flag_bitsILi8EEENSY_INSB_IJSG_NSC_ILi8EEEEEENSB_IJSD_SG_EEEEEEEvEENS16_INSA_20SM90_TMA_LOAD_IM2COLES1H_vEEEENS_8epilogue10collective18CollectiveEpilogueINS1M_23Sm100TmaWarpSpecializedILi1ELi1ELi32ELb0ELb0EEEJSK_NSB_IJNSY_ISG_SD_EES1R_EEESL_NSB_IJlNSB_IJSD_llEEESZ_EEESL_S1U_NS1M_6fusion15FusionCallbacksIS1Q_NS1V_17LinearCombinationISL_fSL_fLNS_15FloatRoundStyleE2EEESK_S1S_JEEENSA_5SM1004TMEM4LOAD26SM100_TMEM_LOAD_16dp32b32xES17_NS18_IS1A_S1C_NSY_INSB_IJS1D_SG_EEENSB_IJSG_SD_EEEEEEENSA_39AutoVectorizingCopyWithAssumedAlignmentILi128EEENSA_14SM90_TMA_STOREES28_S2A_S2A_EEEvvEEEEvNT_6ParamsE)
        .other          _ZN7cutlass13device_kernelINS_4conv6kernel13ConvUniversalINS1_16ConvProblemShapeILNS1_8OperatorE2ELi2EEENS1_10collective14CollectiveConvINS1_47MainloopSm100TmaUmmaWarpSpecializedImplicitGemmILS5_2ELi54ELi2ELi1ELi2EN4cute5tupleIJNSA_1CILi1EEESD_SD_EEEEENSB_IJNSC_ILi64EEENSB_IJSG_EEENSB_IJNSC_ILi32EEEEEEEEENS_12float_e4m3_tESL_NSA_8TiledMMAINSA_8MMA_AtomIJNSA_10MMA_TraitsINSA_19SM100_MMA_F8F6F4_SSEJSL_SL_fSG_SG_NSA_17integral_constantINSA_4UMMA5MajorELSS_1EEEST_NSQ_INSR_7ScaleInELSU_0EEESV_EEEEEENSA_6LayoutISE_NSB_IJNSC_ILi0EEESZ_SZ_EEEEENSB_IJNSA_10UnderscoreES12_S12_EEEEENS7_6detail27Sm100ImplicitGemmTileTraitsINSA_13SM90_TMA_LOADENSA_14ComposedLayoutINSA_7SwizzleILi2ELi4ELi3EEENSA_18smem_ptr_flag_bitsILi8EEENSY_INSB_IJSG_NSC_ILi8EEEEEENSB_IJSD_SG_EEEEEEEvEENS16_INSA_20SM90_TMA_LOAD_IM2COLES1H_vEEEENS_8epilogue10collective18CollectiveEpilogueINS1M_23Sm100TmaWarpSpecializedILi1ELi1ELi32ELb0ELb0EEEJSK_NSB_IJNSY_ISG_SD_EES1R_EEESL_NSB_IJlNSB_IJSD_llEEESZ_EEESL_S1U_NS1M_6fusion15FusionCallbacksIS1Q_NS1V_17LinearCombinationISL_fSL_fLNS_15FloatRoundStyleE2EEESK_S1S_JEEENSA_5SM1004TMEM4LOAD26SM100_TMEM_LOAD_16dp32b32xES17_NS18_IS1A_S1C_NSY_INSB_IJS1D_SG_EEENSB_IJSG_SD_EEEEEEENSA_39AutoVectorizingCopyWithAssumedAlignmentILi128EEENSA_14SM90_TMA_STOREES28_S2A_S2A_EEEvvEEEEvNT_6ParamsE,@"STO_CUDA_ENTRY STV_DEFAULT"
_ZN7cutlass13device_kernelINS_4conv6kernel13ConvUniversalINS1_16ConvProblemShapeILNS1_8OperatorE2ELi2EEENS1_10collective14CollectiveConvINS1_47MainloopSm100TmaUmmaWarpSpecializedImplicitGemmILS5_2ELi54ELi2ELi1ELi2EN4cute5tupleIJNSA_1CILi1EEESD_SD_EEEEENSB_IJNSC_ILi64EEENSB_IJSG_EEENSB_IJNSC_ILi32EEEEEEEEENS_12float_e4m3_tESL_NSA_8TiledMMAINSA_8MMA_AtomIJNSA_10MMA_TraitsINSA_19SM100_MMA_F8F6F4_SSEJSL_SL_fSG_SG_NSA_17integral_constantINSA_4UMMA5MajorELSS_1EEEST_NSQ_INSR_7ScaleInELSU_0EEESV_EEEEEENSA_6LayoutISE_NSB_IJNSC_ILi0EEESZ_SZ_EEEEENSB_IJNSA_10UnderscoreES12_S12_EEEEENS7_6detail27Sm100ImplicitGemmTileTraitsINSA_13SM90_TMA_LOADENSA_14ComposedLayoutINSA_7SwizzleILi2ELi4ELi3EEENSA_18smem_ptr_flag_bitsILi8EEENSY_INSB_IJSG_NSC_ILi8EEEEEENSB_IJSD_SG_EEEEEEEvEENS16_INSA_20SM90_TMA_LOAD_IM2COLES1H_vEEEENS_8epilogue10collective18CollectiveEpilogueINS1M_23Sm100TmaWarpSpecializedILi1ELi1ELi32ELb0ELb0EEEJSK_NSB_IJNSY_ISG_SD_EES1R_EEESL_NSB_IJlNSB_IJSD_llEEESZ_EEESL_S1U_NS1M_6fusion15FusionCallbacksIS1Q_NS1V_17LinearCombinationISL_fSL_fLNS_15FloatRoundStyleE2EEESK_S1S_JEEENSA_5SM1004TMEM4LOAD26SM100_TMEM_LOAD_16dp32b32xES17_NS18_IS1A_S1C_NSY_INSB_IJS1D_SG_EEENSB_IJSG_SD_EEEEEEENSA_39AutoVectorizingCopyWithAssumedAlignmentILi128EEENSA_14SM90_TMA_STOREES28_S2A_S2A_EEEvvEEEEvNT_6ParamsE:
[----:B------:R-:W1:Y:S01]  /*0000*/  LDC R1, c[0x0][0x37c] ;  /* 0x0000df00ff017b82 */ /* 0x000e620000000800 */
[----:B------:R-:W2:Y:S07]  /*0010*/  S2R R76, SR_TID.X ;  /* 0x00000000004c7919 */ /* 0x000eae0000002100 */
[----:B------:R-:W3:Y:S01]  /*0020*/  LDC.64 R2, c[0x0][0x890] ;  /* 0x00022400ff027b82 */ /* 0x000ee20000000a00 */
[----:B------:R-:W-:Y:S01]  /*0030*/  ELECT P2, URZ, PT ;  /* 0x0000000000ff782f */ /* 0x000fe20003840000 */
[----:B-1----:R-:W-:Y:S01]  /*0040*/  VIADD R1, R1, 0xfffffff8 ;  /* 0xfffffff801017836 */ /* 0x002fe20000000000 */
[----:B------:R-:W-:-:S02]  /*0050*/  PRMT R82, RZ, 0x7610, R82 ;  /* 0x00007610ff527816 */ /* 0x000fc40000000052 */
[----:B---3--:R-:W-:-:S04]  /*0060*/  ISETP.NE.U32.AND P0, PT, R2, RZ, PT ;  /* 0x000000ff0200720c */ /* 0x008fc80003f05070 */
[----:B------:R-:W-:Y:S02]  /*0070*/  ISETP.NE.AND.EX P0, PT, R3, RZ, PT, P0 ;  /* 0x000000ff0300720c */ /* 0x000fe40003f05300 */
[----:B--2---:R-:W-:-:S05]  /*0080*/  SHF.R.U32.HI R83, RZ, 0x5, R76 ;  /* 0x00000005ff537819 */ /* 0x004fca000001164c */
[----:B------:R-:W1:Y:S02]  /*0090*/  SHFL.IDX PT, R0, R83, RZ, 0x1f ;  /* 0x00001fff53007589 */ /* 0x000e6400000e0000 */
[----:B-1----:R-:W-:-:S04]  /*00a0*/  R2UR UR15, R0 ;  /* 0x00000000000f72ca */ /* 0x002fc800000e0000 */
[----:B------:R-:W-:Y:S05]  /*00b0*/  @P0 BRA `(.L_x_0) ;  /* 0x0000000000300947 */ /* 0x000fea0003800000 */
[----:B------:R-:W1:Y:S02]  /*00c0*/  LDCU.64 UR4, c[0x0][0x888] ;  /* 0x00011100ff0477ac */ /* 0x000e640008000a00 */
[----:B-1----:R-:W-:-:S04]  /*00d0*/  UISETP.NE.U32.AND UP0, UPT, UR4, URZ, UPT ;  /* 0x000000ff0400728c */ /* 0x002fc8000bf05070 */
[----:B------:R-:W-:-:S09]  /*00e0*/  UISETP.NE.AND.EX UP0, UPT, UR5, URZ, UPT, UP0 ;  /* 0x000000ff0500728c */ /* 0x000fd2000bf05300 */
[----:B------:R-:W-:Y:S05]  /*00f0*/  BRA.U !UP0, `(.L_x_1) ;  /* 0x0000000108147547 */ /* 0x000fea000b800000 */
[----:B------:R-:W1:Y:S01]  /*0100*/  LDC.64 R4, c[0x0][0x888] ;  /* 0x00022200ff047b82 */ /* 0x000e620000000a00 */
[----:B------:R-:W1:Y:S02]  /*0110*/  LDCU.64 UR4, c[0x0][0x358] ;  /* 0x00006b00ff0477ac */ /* 0x000e640008000a00 */
[----:B-1----:R1:W5:Y:S01]  /*0120*/  LDG.E R39, desc[UR4][R4.64] ;  /* 0x0000000404277981 */ /* 0x002362000c1e1900 */
[----:B------:R-:W-:Y:S01]  /*0130*/  HFMA2 R82, -RZ, RZ, 0, 5.9604644775390625e-08 ;  /* 0x00000001ff527431 */ /* 0x000fe200000001ff */
[----:B------:R-:W-:Y:S05]  /*0140*/  BRA `(.L_x_0) ;  /* 0x00000000000c7947 */ /* 0x000fea0003800000 */
.L_x_1:
[----:B------:R-:W1:Y:S01]  /*0150*/  LDCU UR4, c[0x0][0x880] ;  /* 0x00011000ff0477ac */ /* 0x000e620008000800 */
[----:B------:R-:W-:Y:S01]  /*0160*/  HFMA2 R82, -RZ, RZ, 0, 5.9604644775390625e-08 ;  /* 0x00000001ff527431 */ /* 0x000fe200000001ff */
[----:B-1----:R-:W-:-:S07]  /*0170*/  MOV R39, UR4 ;  /* 0x0000000400277c02 */ /* 0x002fce0008000f00 */
.L_x_0:
[----:B------:R-:W2:Y:S02]  /*0180*/  LDCU.64 UR4, c[0x0][0x8b0] ;  /* 0x00011600ff0477ac */ /* 0x000ea40008000a00 */
[----:B--2---:R-:W-:-:S04]  /*0190*/  UISETP.NE.U32.AND UP0, UPT, UR4, URZ, UPT ;  /* 0x000000ff0400728c */ /* 0x004fc8000bf05070 */
[----:B------:R-:W-:-:S09]  /*01a0*/  UISETP.NE.AND.EX UP0, UPT, UR5, URZ, UPT, UP0 ;  /* 0x000000ff0500728c */ /* 0x000fd2000bf05300 */
[----:B------:R-:W-:Y:S05]  /*01b0*/  BRA.U UP0, `(.L_x_2) ;  /* 0x0000000100287547 */ /* 0x000fea000b800000 */
[----:B------:R-:W2:Y:S02]  /*01c0*/  LDCU.64 UR4, c[0x0][0x8a8] ;  /* 0x00011500ff0477ac */ /* 0x000ea40008000a00 */
[----:B--2---:R-:W-:-:S04]  /*01d0*/  UISETP.NE.U32.AND UP0, UPT, UR4, URZ, UPT ;  /* 0x000000ff0400728c */ /* 0x004fc8000bf05070 */
[----:B------:R-:W-:-:S09]  /*01e0*/  UISETP.NE.AND.EX UP0, UPT, UR5, URZ, UPT, UP0 ;  /* 0x000000ff0500728c */ /* 0x000fd2000bf05300 */
[----:B------:R-:W-:Y:S05]  /*01f0*/  BRA.U !UP0, `(.L_x_3) ;  /* 0x0000000108107547 */ /* 0x000fea000b800000 */
[----:B-1----:R-:W1:Y:S01]  /*0200*/  LDC.64 R4, c[0x0][0x8a8] ;  /* 0x00022a00ff047b82 */ /* 0x002e620000000a00 */
[----:B------:R-:W1:Y:S02]  /*0210*/  LDCU.64 UR4, c[0x0][0x358] ;  /* 0x00006b00ff0477ac */ /* 0x000e640008000a00 */
[----:B-1----:R2:W5:Y:S01]  /*0220*/  LDG.E R38, desc[UR4][R4.64] ;  /* 0x0000000404267981 */ /* 0x002562000c1e1900 */
[----:B------:R-:W-:Y:S05]  /*0230*/  BRA `(.L_x_2) ;  /* 0x0000000000087947 */ /* 0x000fea0003800000 */
.L_x_3:
[----:B------:R-:W2:Y:S02]  /*0240*/  LDCU UR4, c[0x0][0x8a0] ;  /* 0x00011400ff0477ac */ /* 0x000ea40008000800 */
[----:B--2---:R-:W-:Y:S02]  /*0250*/  MOV R38, UR4 ;  /* 0x0000000400267c02 */ /* 0x004fe40008000f00 */
.L_x_2:
[----:B-12---:R-:W1:Y:S01]  /*0260*/  LDC.64 R4, c[0x0][0x888] ;  /* 0x00022200ff047b82 */ /* 0x006e620000000a00 */
[----:B------:R-:W-:Y:S01]  /*0270*/  IMAD.U32 R0, RZ, RZ, UR15 ;  /* 0x0000000fff007e24 */ /* 0x000fe2000f8e00ff */
[----:B------:R-:W-:Y:S01]  /*0280*/  ISETP.EQ.U32.AND P4, PT, R2, RZ, PT ;  /* 0x000000ff0200720c */ /* 0x000fe20003f82070 */
[----:B------:R-:W-:Y:S03]  /*0290*/  BSSY.RECONVERGENT B0, `(.L_x_4) ;  /* 0x0000012000007945 */ /* 0x000fe60003800200 */
[----:B------:R-:W-:Y:S02]  /*02a0*/  ISETP.NE.OR P1, PT, R0, 0x1, !P2 ;  /* 0x000000010000780c */ /* 0x000fe40005725670 */
[----:B-1----:R-:W-:-:S04]  /*02b0*/  ISETP.NE.U32.AND P0, PT, R4, RZ, PT ;  /* 0x000000ff0400720c */ /* 0x002fc80003f05070 */
[----:B------:R-:W-:-:S13]  /*02c0*/  ISETP.NE.AND.EX P0, PT, R5, RZ, PT, P0 ;  /* 0x000000ff0500720c */ /* 0x000fda0003f05300 */
[----:B------:R-:W-:Y:S01]  /*02d0*/  VOTEU.ANY UP3, P0 ;  /* 0x0000000000ff7886 */ /* 0x000fe20000060100 */
[----:B------:R-:W-:Y:S02]  /*02e0*/  PLOP3.LUT P3, PT, PT, PT, UP3, 0x80, 0x8 ;  /* 0x000000000008781c */ /* 0x000fe40003f6f038 */
[----:B------:R-:W-:Y:S02]  /*02f0*/  ISETP.NE.OR P0, PT, R0, 0x3, !P2 ;  /* 0x000000030000780c */ /* 0x000fe40005705670 */
[----:B------:R-:W-:-:S04]  /*0300*/  ISETP.EQ.OR.EX P5, PT, R3, RZ, !P3, P4 ;  /* 0x000000ff0300720c */ /* 0x000fc80005fa2740 */
[----:B------:R-:W-:Y:S01]  /*0310*/  P2R R85, PR, RZ, 0x20 ;  /* 0x00000020ff557803 */ /* 0x000fe20000000000 */
[----:B------:R-:W-:Y:S05]  /*0320*/  @P1 BRA `(.L_x_5) ;  /* 0x0000000000201947 */ /* 0x000fea0003800000 */
[----:B------:R-:W1:Y:S02]  /*0330*/  LDCU.64 UR4, c[0x0][0x348] ;  /* 0x00006900ff0477ac */ /* 0x000e640008000a00 */
[----:B-1----:R-:W-:Y:S02]  /*0340*/  UIADD3 UR6, UP1, UPT, UR4, 0x80, URZ ;  /* 0x0000008004067890 */ /* 0x002fe4000ff3e0ff */
[----:B------:R-:W-:Y:S02]  /*0350*/  UIADD3 UR4, UP0, UPT, UR4, 0x180, URZ ;  /* 0x0000018004047890 */ /* 0x000fe4000ff1e0ff */
[----:B------:R-:W-:Y:S02]  /*0360*/  UIADD3.X UR7, UPT, UPT, URZ, UR5, URZ, UP1, !UPT ;  /* 0x00000005ff077290 */ /* 0x000fe40008ffe4ff */
[----:B------:R-:W-:-:S07]  /*0370*/  UIADD3.X UR5, UPT, UPT, URZ, UR5, URZ, UP0, !UPT ;  /* 0x00000005ff057290 */ /* 0x000fce00087fe4ff */
[----:B------:R1:W-:Y:S02]  /*0380*/  UTMACCTL.PF [UR6] ;  /* 0x00000000060079b9 */ /* 0x0003e40008040000 */
[----:B------:R1:W-:Y:S02]  /*0390*/  UTMACCTL.PF [UR4] ;  /* 0x00000000040079b9 */ /* 0x0003e40008040000 */
[----:B-1----:R-:W-:Y:S01]  /*03a0*/  NOP ;  /* 0x0000000000007918 */ /* 0x002fe20000000000 */
.L_x_5:
[----:B------:R-:W-:Y:S05]  /*03b0*/  BSYNC.RECONVERGENT B0 ;  /* 0x0000000000007941 */ /* 0x000fea0003800200 */
.L_x_4:
[----:B------:R-:W-:Y:S04]  /*03c0*/  BSSY.RECONVERGENT B0, `(.L_x_6) ;  /* 0x000000a000007945 */ /* 0x000fe80003800200 */
        /* <DEDUP_REMOVED lines=9> */
.L_x_7:
[----:B------:R-:W-:Y:S05]  /*0460*/  BSYNC.RECONVERGENT B0 ;  /* 0x0000000000007941 */ /* 0x000fea0003800200 */
.L_x_6:
[----:B------:R-:W-:Y:S01]  /*0470*/  UPLOP3.LUT UP2, UPT, UPT, UPT, UPT, 0x80, 0x8 ;  /* 0x000000000008789c */ /* 0x000fe20003f4f070 */
[----:B------:R-:W-:Y:S10]  /*0480*/  @!P5 BRA `(.L_x_8) ;  /* 0x000000000024d947 */ /* 0x000ff40003800000 */
[----:B------:R-:W-:Y:S01]  /*0490*/  ISETP.NE.U32.AND P1, PT, R2, RZ, PT ;  /* 0x000000ff0200720c */ /* 0x000fe20003f25070 */
[----:B------:R-:W-:Y:S01]  /*04a0*/  USEL UR4, URZ, 0xffffffff, UP3 ;  /* 0xffffffffff047887 */ /* 0x000fe20009800000 */
[----:B-----5:R-:W-:Y:S02]  /*04b0*/  FSETP.NEU.AND P0, PT, R39, RZ, PT ;  /* 0x000000ff2700720b */ /* 0x020fe40003f0d000 */
[----:B------:R-:W-:-:S11]  /*04c0*/  ISETP.NE.AND.EX P1, PT, R3, RZ, PT, P1 ;  /* 0x000000ff0300720c */ /* 0x000fd60003f25310 */
[----:B------:R-:W-:Y:S02]  /*04d0*/  VOTEU.ANY UP0, P0 ;  /* 0x0000000000ff7886 */ /* 0x000fe40000000100 */
[----:B------:R-:W-:-:S05]  /*04e0*/  VOTEU.ANY UP1, P1 ;  /* 0x0000000000ff7886 */ /* 0x000fca0000820100 */
[----:B------:R-:W-:-:S04]  /*04f0*/  @!UP1 USEL UR4, URZ, 0xffffffff, UP0 ;  /* 0xffffffffff049887 */ /* 0x000fc80008000000 */
[----:B------:R-:W-:-:S04]  /*0500*/  ULOP3.LUT UR4, UR4, 0x1, URZ, 0xc0, !UPT ;  /* 0x0000000104047892 */ /* 0x000fc8000f8ec0ff */
[----:B------:R-:W-:-:S11]  /*0510*/  UISETP.NE.U32.AND UP2, UPT, UR4, 0x1, UPT ;  /* 0x000000010400788c */ /* 0x000fd6000bf45070 */
.L_x_8:
[----:B------:R-:W1:Y:S01]  /*0520*/  SHFL.IDX PT, R2, R83, RZ, 0x1f ;  /* 0x00001fff53027589 */ /* 0x000e6200000e0000 */
[----:B------:R-:W-:-:S04]  /*0530*/  UISETP.NE.AND UP0, UPT, UR15, 0x2, UPT ;  /* 0x000000020f00788c */ /* 0x000fc8000bf05270 */
[----:B------:R-:W-:Y:S01]  /*0540*/  USEL UR49, URZ, 0x1, UP0 ;  /* 0x00000001ff317887 */ /* 0x000fe20008000000 */
[----:B-1----:R-:W-:-:S13]  /*0550*/  ISETP.NE.AND P0, PT, R2, RZ, PT ;  /* 0x000000ff0200720c */ /* 0x002fda0003f05270 */
[----:B------:R-:W-:Y:S05]  /*0560*/  @P0 BRA `(.L_x_9) ;  /* 0x0000000400e40947 */ /* 0x000fea0003800000 */
[----:B------:R-:W-:Y:S01]  /*0570*/  ELECT P0, URZ, PT ;  /* 0x0000000000ff782f */ /* 0x000fe20003800000 */
[----:B------:R-:W-:-:S12]  /*0580*/  BSSY.RECONVERGENT B0, `(.L_x_9) ;  /* 0x0000077000007945 */ /* 0x000fd80003800200 */
[----:B------:R-:W-:Y:S05]  /*0590*/  @!P0 BRA `(.L_x_10) ;  /* 0x0000000400d48947 */ /* 0x000fea0003800000 */
[----:B------:R-:W1:Y:S01]  /*05a0*/  S2UR UR4, SR_CgaCtaId ;  /* 0x00000000000479c3 */ /* 0x000e620000008800 */
[----:B------:R-:W-:Y:S01]  /*05b0*/  UMOV UR5, 0x400 ;  /* 0x0000040000057882 */ /* 0x000fe20000000000 */
[----:B------:R-:W-:Y:S02]  /*05c0*/  UMOV UR6, 0x1 ;  /* 0x0000000100067882 */ /* 0x000fe40000000000 */
[----:B------:R-:W-:-:S04]  /*05d0*/  UIADD3 UR6, UPT, UPT, -UR6, 0x100000, URZ ;  /* 0x0010000006067890 */ /* 0x000fc8000fffe1ff */
[----:B------:R-:W-:Y:S02]  /*05e0*/  USHF.L.U32 UR7, UR6, 0xb, URZ ;  /* 0x0000000b06077899 */ /* 0x000fe400080006ff */
[----:B------:R-:W-:Y:S02]  /*05f0*/  USHF.L.U32 UR6, UR6, 0x1, URZ ;  /* 0x0000000106067899 */ /* 0x000fe400080006ff */
[----:B-1----:R-:W-:Y:S01]  /*0600*/  ULEA UR4, UR4, UR5, 0x18 ;  /* 0x0000000504047291 */ /* 0x002fe2000f8ec0ff */
[----:B------:R-:W1:Y:S11]  /*0610*/  FENCE.VIEW.ASYNC.S ;  /* 0x00000000000073c6 */ /* 0x000e760000000000 */
[----:B-1----:R1:W2:Y:S01]  /*0620*/  SYNCS.EXCH.64 URZ, [UR4], UR6 ;  /* 0x0000000604ff75b2 */ /* 0x0022a20008000100 */
[----:B------:R1:W3:Y:S01]  /*0630*/  SYNCS.EXCH.64 URZ, [UR4+0x1b0], UR6 ;  /* 0x0001b00604ff75b2 */ /* 0x0002e20008000100 */
[----:B------:R1:W4:Y:S01]  /*0640*/  SYNCS.EXCH.64 URZ, [UR4+0x8], UR6 ;  /* 0x0000080604ff75b2 */ /* 0x0003220008000100 */
[----:B------:R1:W1:Y:S01]  /*0650*/  SYNCS.EXCH.64 URZ, [UR4+0x1b8], UR6 ;  /* 0x0001b80604ff75b2 */ /* 0x0002620008000100 */
        /* <DEDUP_REMOVED lines=104> */
[----:B--234-:R-:W-:Y:S01]  /*0ce0*/  NOP ;  /* 0x0000000000007918 */ /* 0x01cfe20000000000 */
.L_x_10:
[----:B-1----:R-:W-:Y:S05]  /*0cf0*/  BSYNC.RECONVERGENT B0 ;  /* 0x0000000000007941 */ /* 0x002fea0003800200 */
.L_x_9:
[----:B------:R-:W1:Y:S01]  /*0d00*/  SHFL.IDX PT, R2, R83, RZ, 0x1f ;  /* 0x00001fff53027589 */ /* 0x000e6200000e0000 */
[----:B------:R-:W-:Y:S01]  /*0d10*/  NOP ;  /* 0x0000000000007918 */ /* 0x000fe20000000000 */
[----:B-1----:R-:W-:-:S13]  /*0d20*/  ISETP.NE.AND P0, PT, R2, 0x1, PT ;  /* 0x000000010200780c */ /* 0x002fda0003f05270 */
[----:B------:R-:W-:Y:S05]  /*0d30*/  @P0 BRA `(.L_x_11) ;  /* 0x0000000000400947 */ /* 0x000fea0003800000 */
[----:B------:R-:W1:Y:S01]  /*0d40*/  S2UR UR4, SR_CgaCtaId ;  /* 0x00000000000479c3 */ /* 0x000e620000008800 */
[----:B------:R-:W-:Y:S01]  /*0d50*/  UMOV UR5, 0x400 ;  /* 0x0000040000057882 */ /* 0x000fe20000000000 */
[----:B------:R-:W-:Y:S01]  /*0d60*/  UMOV UR8, 0x20 ;  /* 0x0000002000087882 */ /* 0x000fe20000000000 */
[----:B------:R-:W-:Y:S01]  /*0d70*/  UMOV UR6, 0x80 ;  /* 0x0000008000067882 */ /* 0x000fe20000000000 */
[----:B------:R-:W-:-:S04]  /*0d80*/  UIADD3 UR8, UPT, UPT, -UR8, 0x100000, URZ ;  /* 0x0010000008087890 */ /* 0x000fc8000fffe1ff */
[----:B------:R-:W-:Y:S02]  /*0d90*/  USHF.L.U32 UR9, UR8, 0xb, URZ ;  /* 0x0000000b08097899 */ /* 0x000fe400080006ff */
[----:B------:R-:W-:Y:S02]  /*0da0*/  USHF.L.U32 UR8, UR8, 0x1, URZ ;  /* 0x0000000108087899 */ /* 0x000fe400080006ff */
[----:B------:R-:W-:-:S04]  /*0db0*/  UIADD3 UR6, UPT, UPT, -UR6, 0x100000, URZ ;  /* 0x0010000006067890 */ /* 0x000fc8000fffe1ff */
[----:B------:R-:W-:Y:S02]  /*0dc0*/  USHF.L.U32 UR7, UR6, 0xb, URZ ;  /* 0x0000000b06077899 */ /* 0x000fe400080006ff */
[----:B------:R-:W-:Y:S01]  /*0dd0*/  USHF.L.U32 UR6, UR6, 0x1, URZ ;  /* 0x0000000106067899 */ /* 0x000fe200080006ff */
[----:B------:R-:W-:Y:S01]  /*0de0*/  ELECT P0, URZ, PT ;  /* 0x0000000000ff782f */ /* 0x000fe20003800000 */
[----:B-1----:R-:W-:Y:S01]  /*0df0*/  ULEA UR4, UR4, UR5, 0x18 ;  /* 0x0000000504047291 */ /* 0x002fe2000f8ec0ff */
[----:B------:R-:W1:Y:S11]  /*0e00*/  FENCE.VIEW.ASYNC.S ;  /* 0x00000000000073c6 */ /* 0x000e760000000000 */
[----:B-1----:R1:W2:Y:S01]  /*0e10*/  SYNCS.EXCH.64 URZ, [UR4+0x360], UR8 ;  /* 0x0003600804ff75b2 */ /* 0x0022a20008000100 */
[----:B------:R1:W3:Y:S01]  /*0e20*/  SYNCS.EXCH.64 URZ, [UR4+0x368], UR6 ;  /* 0x0003680604ff75b2 */ /* 0x0002e20008000100 */
[----:B------:R-:W-:Y:S01]  /*0e30*/  NOP ;  /* 0x0000000000007918 */ /* 0x000fe20000000000 */
.L_x_11:
[----:B------:R-:W4:Y:S01]  /*0e40*/  SHFL.IDX PT, R2, R83, RZ, 0x1f ;  /* 0x00001fff53027589 */ /* 0x000f2200000e0000 */
[----:B------:R-:W-:Y:S01]  /*0e50*/  NOP ;  /* 0x0000000000007918 */ /* 0x000fe20000000000 */
[----:B----4-:R-:W-:-:S13]  /*0e60*/  ISETP.NE.AND P0, PT, R2, 0x3, PT ;  /* 0x000000030200780c */ /* 0x010fda0003f05270 */
[----:B------:R-:W-:Y:S05]  /*0e70*/  @P0 BRA `(.L_x_12) ;  /* 0x0000000000300947 */ /* 0x000fea0003800000 */
[----:B-1----:R-:W1:Y:S01]  /*0e80*/  S2UR UR4, SR_CgaCtaId ;  /* 0x00000000000479c3 */ /* 0x002e620000008800 */
[----:B------:R-:W-:Y:S01]  /*0e90*/  UMOV UR6, 0x400 ;  /* 0x0000040000067882 */ /* 0x000fe20000000000 */
[----:B------:R-:W-:Y:S01]  /*0ea0*/  UMOV UR5, 0x20 ;  /* 0x0000002000057882 */ /* 0x000fe20000000000 */
[----:B------:R-:W-:Y:S01]  /*0eb0*/  ELECT P0, URZ, PT ;  /* 0x0000000000ff782f */ /* 0x000fe20003800000 */
[----:B-1----:R-:W-:Y:S02]  /*0ec0*/  ULEA UR6, UR4, UR6, 0x18 ;  /* 0x0000000604067291 */ /* 0x002fe4000f8ec0ff */
[----:B------:R-:W-:-:S04]  /*0ed0*/  UIADD3 UR4, UPT, UPT, -UR5, 0x100000, URZ ;  /* 0x0010000005047890 */ /* 0x000fc8000fffe1ff */
[----:B------:R-:W-:Y:S02]  /*0ee0*/  USHF.L.U32 UR5, UR4, 0xb, URZ ;  /* 0x0000000b04057899 */ /* 0x000fe400080006ff */
[----:B------:R-:W-:Y:S01]  /*0ef0*/  USHF.L.U32 UR4, UR4, 0x1, URZ ;  /* 0x0000000104047899 */ /* 0x000fe200080006ff */
[----:B------:R-:W1:Y:S11]  /*0f00*/  FENCE.VIEW.ASYNC.S ;  /* 0x00000000000073c6 */ /* 0x000e760000000000 */
[----:B-1----:R4:W1:Y:S01]  /*0f10*/  SYNCS.EXCH.64 URZ, [UR6+0x370], UR4 ;  /* 0x0003700406ff75b2 */ /* 0x0028620008000100 */
[----:B------:R4:W1:Y:S02]  /*0f20*/  SYNCS.EXCH.64 URZ, [UR6+0x378], UR4 ;  /* 0x0003780406ff75b2 */ /* 0x0008640008000100 */
[----:B----4-:R-:W-:Y:S01]  /*0f30*/  NOP ;  /* 0x0000000000007918 */ /* 0x010fe20000000000 */
.L_x_12:
[----:B------:R-:W4:Y:S01]  /*0f40*/  SHFL.IDX PT, R2, R83, RZ, 0x1f ;  /* 0x00001fff53027589 */ /* 0x000f2200000e0000 */
[----:B------:R-:W-:Y:S01]  /*0f50*/  NOP ;  /* 0x0000000000007918 */ /* 0x000fe20000000000 */
[----:B----4-:R-:W-:-:S13]  /*0f60*/  ISETP.NE.AND P0, PT, R2, 0x4, PT ;  /* 0x000000040200780c */ /* 0x010fda0003f05270 */
[----:B------:R-:W-:Y:S05]  /*0f70*/  @P0 BRA `(.L_x_13) ;  /* 0x0000000000440947 */ /* 0x000fea0003800000 */
[----:B-1----:R-:W1:Y:S01]  /*0f80*/  S2UR UR6, SR_CgaCtaId ;  /* 0x00000000000679c3 */ /* 0x002e620000008800 */
[----:B------:R-:W-:Y:S01]  /*0f90*/  UMOV UR4, 0x100 ;  /* 0x0000010000047882 */ /* 0x000fe20000000000 */
[----:B------:R-:W-:Y:S01]  /*0fa0*/  UMOV UR5, 0x400 ;  /* 0x0000040000057882 */ /* 0x000fe20000000000 */
[----:B------:R-:W-:Y:S01]  /*0fb0*/  USEL UR4, UR4, 0xe0, UP2 ;  /* 0x000000e004047887 */ /* 0x000fe20009000000 */
[----:B------:R-:W-:Y:S01]  /*0fc0*/  UMOV UR8, 0x1 ;  /* 0x0000000100087882 */ /* 0x000fe20000000000 */
[----:B------:R-:W-:Y:S01]  /*0fd0*/  ELECT P0, URZ, PT ;  /* 0x0000000000ff782f */ /* 0x000fe20003800000 */
[----:B------:R-:W-:-:S04]  /*0fe0*/  UIADD3 UR8, UPT, UPT, -UR8, 0x100000, URZ ;  /* 0x0010000008087890 */ /* 0x000fc8000fffe1ff */
[----:B------:R-:W-:Y:S02]  /*0ff0*/  USHF.L.U32 UR9, UR8, 0xb, URZ ;  /* 0x0000000b08097899 */ /* 0x000fe400080006ff */
[----:B------:R-:W-:Y:S02]  /*1000*/  USHF.L.U32 UR8, UR8, 0x1, URZ ;  /* 0x0000000108087899 */ /* 0x000fe400080006ff */
[----:B-1----:R-:W-:Y:S02]  /*1010*/  ULEA UR6, UR6, UR5, 0x18 ;  /* 0x0000000506067291 */ /* 0x002fe4000f8ec0ff */
[----:B------:R-:W-:-:S04]  /*1020*/  UIADD3 UR4, UPT, UPT, -UR4, 0x100000, URZ ;  /* 0x0010000004047890 */ /* 0x000fc8000fffe1ff */
[----:B------:R-:W-:Y:S02]  /*1030*/  USHF.L.U32 UR5, UR4, 0xb, URZ ;  /* 0x0000000b04057899 */ /* 0x000fe400080006ff */
[----:B------:R-:W-:Y:S01]  /*1040*/  USHF.L.U32 UR4, UR4, 0x1, URZ ;  /* 0x0000000104047899 */ /* 0x000fe200080006ff */
[----:B------:R-:W1:Y:S03]  /*1050*/  FENCE.VIEW.ASYNC.S ;  /* 0x00000000000073c6 */ /* 0x000e660000000000 */
[----:B-1----:R4:W1:Y:S08]  /*1060*/  SYNCS.EXCH.64 URZ, [UR6+0x380], UR8 ;  /* 0x0003800806ff75b2 */ /* 0x0028700008000100 */
[----:B------:R4:W1:Y:S02]  /*1070*/  SYNCS.EXCH.64 URZ, [UR6+0x388], UR4 ;  /* 0x0003880406ff75b2 */ /* 0x0008640008000100 */
[----:B----4-:R-:W-:Y:S01]  /*1080*/  NOP ;  /* 0x0000000000007918 */ /* 0x010fe20000000000 */
.L_x_13:
[----:B------:R-:W4:Y:S01]  /*1090*/  SHFL.IDX PT, R2, R83, RZ, 0x1f ;  /* 0x00001fff53027589 */ /* 0x000f2200000e0000 */
[----:B------:R-:W1:Y:S01]  /*10a0*/  S2UR UR47, SR_CTAID.X ;  /* 0x00000000002f79c3 */ /* 0x000e620000002500 */
[----:B------:R-:W-:-:S07]  /*10b0*/  NOP ;  /* 0x0000000000007918 */ /* 0x000fce0000000000 */
[----:B------:R-:W1:Y:S01]  /*10c0*/  S2UR UR26, SR_CTAID.Y ;  /* 0x00000000001a79c3 */ /* 0x000e620000002600 */
[----:B----4-:R-:W-:-:S13]  /*10d0*/  ISETP.NE.AND P0, PT, R2, 0x5, PT ;  /* 0x000000050200780c */ /* 0x010fda0003f05270 */
[----:B-1----:R-:W-:Y:S05]  /*10e0*/  @P0 BRA `(.L_x_14) ;  /* 0x0000000000480947 */ /* 0x002fea0003800000 */
        /* <DEDUP_REMOVED lines=13> */
[----:B-1----:R1:W4:Y:S01]  /*11c0*/  SYNCS.EXCH.64 URZ, [UR4+0x390], UR8 ;  /* 0x0003900804ff75b2 */ /* 0x0023220008000100 */
[----:B------:R1:W1:Y:S01]  /*11d0*/  SYNCS.EXCH.64 URZ, [UR4+0x3a0], UR6 ;  /* 0x0003a00604ff75b2 */ /* 0x0002620008000100 */
[----:B------:R1:W1:Y:S01]  /*11e0*/  SYNCS.EXCH.64 URZ, [UR4+0x398], UR8 ;  /* 0x0003980804ff75b2 */ /* 0x0002620008000100 */
[----:B------:R1:W1:Y:S01]  /*11f0*/  SYNCS.EXCH.64 URZ, [UR4+0x3a8], UR6 ;  /* 0x0003a80604ff75b2 */ /* 0x0002620008000100 */
[----:B------:R-:W-:Y:S01]  /*1200*/  NOP ;  /* 0x0000000000007918 */ /* 0x000fe20000000000 */
.L_x_14:
[----:B------:R-:W-:-:S05]  /*1210*/  CS2R.32 R71, SR_CgaSize ;  /* 0x0000000000477805 */ /* 0x000fca0000008a00 */
[----:B------:R-:W-:-:S05]  /*1220*/  IMAD R71, R71, -0xa0, RZ ;  /* 0xffffff6047477824 */ /* 0x000fca00078e02ff */
[----:B------:R-:W-:-:S14]  /*1230*/  R2UR UR5, R71 ;  /* 0x00000000470572ca */ /* 0x000fdc00000e0000 */
[----:B------:R-:W2:Y:S01]  /*1240*/  LDCU UR5, c[0x0][UR5+0x2b0] ;  /* 0x00005600050577ac */ /* 0x000ea20008000800 */
[----:B------:R-:W-:Y:S02]  /*1250*/  I2FP.F32.U32 R5, UR47 ;  /* 0x0000002f00057c45 */ /* 0x000fe40008201000 */
[----:B------:R-:W-:-:S05]  /*1260*/  CS2R.32 R2, SR_CgaSize ;  /* 0x0000000000027805 */ /* 0x000fca0000008a00 */
[----:B------:R-:W-:-:S06]  /*1270*/  IMAD R2, R2, -0xa0, RZ ;  /* 0xffffff6002027824 */ /* 0x000fcc00078e02ff */
[----:B------:R-:W3:Y:S01]  /*1280*/  LDC R2, c[0x0][R2+0x2a0] ;  /* 0x0000a80002027b82 */ /* 0x000ee20000000800 */
[----:B------:R-:W-:Y:S02]  /*1290*/  I2FP.F32.U32 R4, UR26 ;  /* 0x0000001a00047c45 */ /* 0x000fe40008201000 */
[----:B------:R-:W-:-:S05]  /*12a0*/  CS2R.32 R71, SR_CgaSize ;  /* 0x0000000000477805 */ /* 0x000fca0000008a00 */
[----:B------:R-:W-:-:S05]  /*12b0*/  IMAD R71, R71, -0xa0, RZ ;  /* 0xffffff6047477824 */ /* 0x000fca00078e02ff */
[----:B-1----:R-:W-:-:S14]  /*12c0*/  R2UR UR4, R71 ;  /* 0x00000000470472ca */ /* 0x002fdc00000e0000 */
[----:B------:R-:W1:Y:S01]  /*12d0*/  LDCU UR4, c[0x0][UR4+0x2b4] ;  /* 0x00005680040477ac */ /* 0x000e620008000800 */
[----:B------:R-:W-:Y:S01]  /*12e0*/  NOP ;  /* 0x0000000000007918 */ /* 0x000fe20000000000 */
[----:B------:R-:W3:Y:S01]  /*12f0*/  S2R R17, SR_CTAID.Z ;  /* 0x0000000000117919 */ /* 0x000ee20000002700 */
[----:B------:R-:W4:Y:S01]  /*1300*/  LDCU UR18, c[0x0][0xb24] ;  /* 0x00016480ff1277ac */ /* 0x000f220008000800 */
[----:B------:R-:W-:-:S05]  /*1310*/  CS2R.32 R3, SR_CgaSize ;  /* 0x0000000000037805 */ /* 0x000fca0000008a00 */
[----:B------:R-:W-:-:S06]  /*1320*/  IMAD R3, R3, -0xa0, RZ ;  /* 0xffffff6003037824 */ /* 0x000fcc00078e02ff */
[----:B------:R-:W3:Y:S01]  /*1330*/  LDC R3, c[0x0][R3+0x2a4] ;  /* 0x0000a90003037b82 */ /* 0x000ee20000000800 */
[----:B--2---:R-:W-:Y:S01]  /*1340*/  FMUL R5, R5, UR5 ;  /* 0x0000000505057c20 */ /* 0x004fe20008400000 */
[----:B-1----:R-:W-:-:S03]  /*1350*/  FMUL R4, R4, UR4 ;  /* 0x0000000404047c20 */ /* 0x002fc60008400000 */
[----:B------:R-:W1:Y:S01]  /*1360*/  F2I.U32.TRUNC.NTZ R71, R5 ;  /* 0x0000000500477305 */ /* 0x000e62000020f000 */
[----:B----4-:R-:W-:-:S07]  /*1370*/  UISETP.GE.AND UP0, UPT, UR18, 0x1, UPT ;  /* 0x000000011200788c */ /* 0x010fce000bf06270 */
[----:B------:R-:W2:Y:S01]  /*1380*/  F2I.U32.TRUNC.NTZ R70, R4 ;  /* 0x0000000400467305 */ /* 0x000ea2000020f000 */
[----:B-1----:R-:W-:-:S05]  /*1390*/  IADD3 R71, PT, PT, -R71, RZ, RZ ;  /* 0x000000ff47477210 */ /* 0x002fca0007ffe1ff */
[----:B---3--:R-:W-:Y:S01]  /*13a0*/  IMAD R71, R2, R71, UR47 ;  /* 0x0000002f02477e24 */ /* 0x008fe2000f8e0247 */
[----:B--2---:R-:W-:-:S05]  /*13b0*/  IADD3 R70, PT, PT, -R70, RZ, RZ ;  /* 0x000000ff46467210 */ /* 0x004fca0007ffe1ff */
[----:B------:R-:W-:Y:S01]  /*13c0*/  IMAD R70, R3, R70, UR26 ;  /* 0x0000001a03467e24 */ /* 0x000fe2000f8e0246 */
[----:B------:R-:W-:Y:S06]  /*13d0*/  BAR.SYNC.DEFER_BLOCKING 0x0 ;  /* 0x0000000000007b1d */ /* 0x000fec0000010000 */
[----:B------:R-:W-:Y:S05]  /*13e0*/  BRA.U !UP0, `(.L_x_15) ;  /* 0x0000000108d07547 */ /* 0x000fea000b800000 */
[----:B------:R-:W1:Y:S01]  /*13f0*/  LDCU.128 UR20, c[0x0][0xb10] ;  /* 0x00016200ff1477ac */ /* 0x000e620008000c00 */
[----:B------:R-:W2:Y:S01]  /*1400*/  LDCU UR14, c[0x0][0x370] ;  /* 0x00006e00ff0e77ac */ /* 0x000ea20008000800 */
[----:B------:R-:W3:Y:S01]  /*1410*/  LDCU UR8, c[0x0][0x374] ;  /* 0x00006e80ff0877ac */ /* 0x000ee20008000800 */
[----:B------:R-:W4:Y:S01]  /*1420*/  LDCU UR19, c[0x0][0xb0c] ;  /* 0x00016180ff1377ac */ /* 0x000f220008000800 */
[----:B------:R-:W4:Y:S01]  /*1430*/  LDCU UR9, c[0x0][0xb20] ;  /* 0x00016400ff0977ac */ /* 0x000f220008000800 */
[----:B------:R-:W4:Y:S01]  /*1440*/  LDCU.64 UR16, c[0x0][0xb28] ;  /* 0x00016500ff1077ac */ /* 0x000f220008000a00 */
[----:B-1----:R-:W-:Y:S02]  /*1450*/  UISETP.NE.AND UP0, UPT, UR22, 0x1, UPT ;  /* 0x000000011600788c */ /* 0x002fe4000bf05270 */
[----:B---3--:R-:W-:Y:S02]  /*1460*/  UIMAD.WIDE.U32 UR4, UR8, UR23, URZ ;  /* 0x00000017080472a5 */ /* 0x008fe4000f8e00ff */
[----:B--2---:R-:W-:-:S02]  /*1470*/  UIMAD.WIDE.U32 UR6, UR14, UR20, URZ ;  /* 0x000000140e0672a5 */ /* 0x004fc4000f8e00ff */
[----:B----4-:R-:W-:Y:S02]  /*1480*/  UISETP.NE.AND UP1, UPT, UR19, 0x1, UPT ;  /* 0x000000011300788c */ /* 0x010fe4000bf25270 */
[----:B------:R-:W-:Y:S01]  /*1490*/  UIMAD.WIDE.U32 UR10, UR26, UR23, URZ ;  /* 0x000000171a0a72a5 */ /* 0x000fe2000f8e00ff */
[----:B------:R-:W-:Y:S01]  /*14a0*/  UMOV UR4, UR5 ;  /* 0x0000000500047c82 */ /* 0x000fe20008000000 */
[----:B------:R-:W-:Y:S02]  /*14b0*/  UISETP.NE.AND UP4, UPT, UR18, 0x1, UPT ;  /* 0x000000011200788c */ /* 0x000fe4000bf85270 */
[----:B------:R-:W-:-:S03]  /*14c0*/  @UP0 USHF.R.U32.HI UR8, URZ, UR9, UR4 ;  /* 0x00000009ff080299 */ /* 0x000fc60008011604 */
[----:B------:R-:W-:Y:S01]  /*14d0*/  UMOV UR6, UR11 ;  /* 0x0000000b00067c82 */ /* 0x000fe20008000000 */
[----:B------:R-:W-:Y:S01]  /*14e0*/  UMOV UR4, UR7 ;  /* 0x0000000700047c82 */ /* 0x000fe20008000000 */
[----:B------:R-:W-:Y:S02]  /*14f0*/  UIMAD.WIDE.U32 UR12, UR47, UR20, URZ ;  /* 0x000000142f0c72a5 */ /* 0x000fe4000f8e00ff */
[----:B------:R-:W-:Y:S02]  /*1500*/  @UP1 USHF.R.U32.HI UR14, URZ, UR21, UR4 ;  /* 0x00000015ff0e1299 */ /* 0x000fe40008011604 */
[----:B------:R-:W-:Y:S02]  /*1510*/  UIMAD.WIDE.U32 UR4, UR8, UR16, URZ ;  /* 0x00000010080472a5 */ /* 0x000fe4000f8e00ff */
[----:B------:R-:W-:Y:S02]  /*1520*/  USHF.R.U32.HI UR10, URZ, UR9, UR6 ;  /* 0x00000009ff0a7299 */ /* 0x000fe40008011606 */
[----:B------:R-:W-:Y:S01]  /*1530*/  UIMAD.WIDE.U32 UR6, UR14, UR16, URZ ;  /* 0x000000100e0672a5 */ /* 0x000fe2000f8e00ff */
[----:B------:R-:W-:-:S02]  /*1540*/  UMOV UR9, UR13 ;  /* 0x0000000d00097c82 */ /* 0x000fc40008000000 */
[----:B------:R-:W-:Y:S01]  /*1550*/  UMOV UR4, UR5 ;  /* 0x0000000500047c82 */ /* 0x000fe20008000000 */
[----:B------:R-:W-:Y:S02]  /*1560*/  USHF.R.U32.HI UR9, URZ, UR21, UR9 ;  /* 0x00000015ff097299 */ /* 0x000fe40008011609 */
[----:B------:R-:W-:Y:S01]  /*1570*/  @UP4 USHF.R.U32.HI UR8, URZ, UR17, UR4 ;  /* 0x00000011ff084299 */ /* 0x000fe20008011604 */
[----:B------:R-:W-:Y:S01]  /*1580*/  UMOV UR5, UR7 ;  /* 0x0000000700057c82 */ /* 0x000fe20008000000 */
[----:B------:R-:W-:Y:S02]  /*1590*/  USEL UR4, UR26, UR10, !UP0 ;  /* 0x0000000a1a047287 */ /* 0x000fe4000c000000 */
[----:B------:R-:W-:Y:S02]  /*15a0*/  @UP4 USHF.R.U32.HI UR14, URZ, UR17, UR5 ;  /* 0x00000011ff0e4299 */ /* 0x000fe40008011605 */
[----:B------:R-:W-:Y:S02]  /*15b0*/  UIMAD UR8, UR8, UR18, URZ ;  /* 0x00000012080872a4 */ /* 0x000fe4000f8e02ff */
[----:B------:R-:W-:-:S02]  /*15c0*/  USEL UR5, UR47, UR9, !UP1 ;  /* 0x000000092f057287 */ /* 0x000fc4000c800000 */
[----:B------:R-:W-:Y:S02]  /*15d0*/  UIMAD UR9, UR14, UR18, URZ ;  /* 0x000000120e0972a4 */ /* 0x000fe4000f8e02ff */
[----:B------:R-:W-:Y:S02]  /*15e0*/  UISETP.GE.AND UP0, UPT, UR4, UR8, UPT ;  /* 0x000000080400728c */ /* 0x000fe4000bf06270 */
[----:B------:R-:W-:Y:S02]  /*15f0*/  UIMAD.WIDE.U32 UR6, UR4, UR16, URZ ;  /* 0x00000010040672a5 */ /* 0x000fe4000f8e00ff */
[----:B------:R-:W-:Y:S02]  /*1600*/  UISETP.GE.OR UP0, UPT, UR5, UR9, UP0 ;  /* 0x000000090500728c */ /* 0x000fe40008706670 */
[----:B------:R-:W-:Y:S02]  /*1610*/  UIMAD.WIDE.U32 UR8, UR5, UR16, URZ ;  /* 0x00000010050872a5 */ /* 0x000fe4000f8e00ff */
[----:B------:R-:W-:-:S02]  /*1620*/  USHF.R.U32.HI UR7, URZ, UR17, UR7 ;  /* 0x00000011ff077299 */ /* 0x000fc40008011607 */
[----:B------:R-:W-:Y:S02]  /*1630*/  UIADD3 UR10, UPT, UPT, -UR4, URZ, URZ ;  /* 0x000000ff040a7290 */ /* 0x000fe4000fffe1ff */
[----:B------:R-:W-:Y:S02]  /*1640*/  USEL UR7, UR4, UR7, !UP4 ;  /* 0x0000000704077287 */ /* 0x000fe4000e000000 */
[----:B------:R-:W-:Y:S01]  /*1650*/  UIMAD UR10, UR22, UR10, UR26 ;  /* 0x0000000a160a72a4 */ /* 0x000fe2000f8e021a */
[----:B------:R-:W-:Y:S01]  /*1660*/  @!UP0 UMOV UR6, UR9 ;  /* 0x0000000900068c82 */ /* 0x000fe20008000000 */
[----:B------:R-:W-:Y:S02]  /*1670*/  UIADD3 UR8, UPT, UPT, -UR7, URZ, URZ ;  /* 0x000000ff07087290 */ /* 0x000fe4000fffe1ff */
[----:B------:R-:W-:Y:S02]  /*1680*/  @!UP0 USHF.R.U32.HI UR6, URZ, UR17, UR6 ;  /* 0x00000011ff068299 */ /* 0x000fe40008011606 */
[----:B------:R-:W-:-:S02]  /*1690*/  UIMAD UR8, UR18, UR8, UR4 ;  /* 0x00000008120872a4 */ /* 0x000fc4000f8e0204 */
[----:B------:R-:W-:Y:S02]  /*16a0*/  @!UP0 USEL UR6, UR5, UR6, !UP4 ;  /* 0x0000000605068287 */ /* 0x000fe4000e000000 */
[----:B------:R-:W-:Y:S02]  /*16b0*/  UIADD3 UR9, UPT, UPT, -UR5, URZ, URZ ;  /* 0x000000ff05097290 */ /* 0x000fe4000fffe1ff */
[----:B------:R-:W-:Y:S02]  /*16c0*/  @!UP0 UIMAD UR8, UR8, UR14, UR6 ;  /* 0x0000000e080882a4 */ /* 0x000fe4000f8e0206 */
[----:B------:R-:W-:Y:S02]  /*16d0*/  @!UP0 UIADD3 UR7, UPT, UPT, UR7, -UR6, URZ ;  /* 0x8000000607078290 */ /* 0x000fe4000fffe0ff */
[----:B------:R-:W-:Y:S02]  /*16e0*/  UIMAD UR6, UR19, UR9, UR47 ;  /* 0x00000009130672a4 */ /* 0x000fe4000f8e022f */
[----:B------:R-:W-:-:S03]  /*16f0*/  @!UP0 UIMAD UR4, UR7, UR18, UR5 ;  /* 0x00000012070482a4 */ /* 0x000fc6000f8e0205 */
[----:B------:R-:W-:Y:S01]  /*1700*/  @!UP0 UMOV UR5, UR8 ;  /* 0x0000000800058c82 */ /* 0x000fe20008000000 */
[----:B------:R-:W-:Y:S02]  /*1710*/  UIMAD UR26, UR4, UR22, UR10 ;  /* 0x00000016041a72a4 */ /* 0x000fe4000f8e020a */
[----:B------:R-:W-:-:S12]  /*1720*/  UIMAD UR47, UR5, UR19, UR6 ;  /* 0x00000013052f72a4 */ /* 0x000fd8000f8e0206 */
.L_x_15:
[----:B------:R-:W1:Y:S02]  /*1730*/  LDCU UR4, c[0x0][0xb30] ;  /* 0x00016600ff0477ac */ /* 0x000e640008000800 */
[----:B-1----:R-:W-:-:S09]  /*1740*/  UISETP.NE.AND UP0, UPT, UR4, 0x1, UPT ;  /* 0x000000010400788c */ /* 0x002fd2000bf05270 */
[----:B------:R-:W-:Y:S05]  /*1750*/  BRA.U UP0, `(.L_x_16) ;  /* 0x0000000100447547 */ /* 0x000fea000b800000 */
[----:B------:R-:W1:Y:S01]  /*1760*/  LDCU.128 UR8, c[0x0][0xb10] ;  /* 0x00016200ff0877ac */ /* 0x000e620008000c00 */
[----:B------:R-:W2:Y:S01]  /*1770*/  LDCU UR12, c[0x0][0xb0c] ;  /* 0x00016180ff0c77ac */ /* 0x000ea20008000800 */
[----:B------:R-:W3:Y:S01]  /*1780*/  LDCU UR13, c[0x0][0xb20] ;  /* 0x00016400ff0d77ac */ /* 0x000ee20008000800 */
[----:B-1----:R-:W-:Y:S02]  /*1790*/  UIMAD.WIDE.U32 UR6, UR47, UR8, URZ ;  /* 0x000000082f0672a5 */ /* 0x002fe4000f8e00ff */
[----:B------:R-:W-:Y:S02]  /*17a0*/  UIMAD.WIDE.U32 UR4, UR26, UR11, URZ ;  /* 0x0000000b1a0472a5 */ /* 0x000fe4000f8e00ff */
[----:B--2---:R-:W-:Y:S02]  /*17b0*/  UISETP.NE.AND UP1, UPT, UR12, 0x1, UPT ;  /* 0x000000010c00788c */ /* 0x004fe4000bf25270 */
[----:B------:R-:W-:Y:S01]  /*17c0*/  UISETP.NE.AND UP0, UPT, UR10, 0x1, UPT ;  /* 0x000000010a00788c */ /* 0x000fe2000bf05270 */
[----:B------:R-:W-:-:S02]  /*17d0*/  UMOV UR6, UR7 ;  /* 0x0000000700067c82 */ /* 0x000fc40008000000 */
[----:B------:R-:W-:Y:S01]  /*17e0*/  UMOV UR4, UR5 ;  /* 0x0000000500047c82 */ /* 0x000fe20008000000 */
[----:B------:R-:W-:Y:S02]  /*17f0*/  USHF.R.U32.HI UR6, URZ, UR9, UR6 ;  /* 0x00000009ff067299 */ /* 0x000fe40008011606 */
[----:B---3--:R-:W-:Y:S02]  /*1800*/  USHF.R.U32.HI UR4, URZ, UR13, UR4 ;  /* 0x0000000dff047299 */ /* 0x008fe40008011604 */
[----:B------:R-:W-:Y:S02]  /*1810*/  USEL UR5, UR47, UR6, !UP1 ;  /* 0x000000062f057287 */ /* 0x000fe4000c800000 */
[----:B------:R-:W-:-:S04]  /*1820*/  USEL UR4, UR26, UR4, !UP0 ;  /* 0x000000041a047287 */ /* 0x000fc8000c000000 */
[----:B------:R-:W-:Y:S02]  /*1830*/  UIADD3 UR6, UPT, UPT, UR5, -UR4, URZ ;  /* 0x8000000405067290 */ /* 0x000fe4000fffe0ff */
[----:B------:R-:W-:Y:S02]  /*1840*/  UIADD3 UR4, UPT, UPT, -UR5, UR4, URZ ;  /* 0x0000000405047290 */ /* 0x000fe4000fffe1ff */
[----:B------:R-:W-:Y:S02]  /*1850*/  UIMAD UR26, UR6, UR10, UR26 ;  /* 0x0000000a061a72a4 */ /* 0x000fe4000f8e021a */
[----:B------:R-:W-:-:S12]  /*1860*/  UIMAD UR47, UR4, UR12, UR47 ;  /* 0x0000000c042f72a4 */ /* 0x000fd8000f8e022f */
.L_x_16:
[----:B------:R-:W-:Y:S01]  /*1870*/  BAR.SYNC.DEFER_BLOCKING 0x0 ;  /* 0x0000000000007b1d */ /* 0x000fe20000010000 */
[----:B------:R-:W-:Y:S01]  /*1880*/  UISETP.NE.AND UP0, UPT, UR15, 0x2, UPT ;  /* 0x000000020f00788c */ /* 0x000fe2000bf05270 */
[----:B------:R-:W-:Y:S02]  /*1890*/  ISETP.NE.OR P2, PT, R0, 0x2, !P2 ;  /* 0x000000020000780c */ /* 0x000fe40005745670 */
[----:B------:R-:W-:Y:S02]  /*18a0*/  LOP3.LUT R0, R76, 0x1f, RZ, 0xc0, !PT ;  /* 0x0000001f4c007812 */ /* 0x000fe400078ec0ff */
[----:B------:R-:W1:Y:S04]  /*18b0*/  LDCU UR39, c[0x0][0xb24] ;  /* 0x00016480ff2777ac */ /* 0x000e680008000800 */
[----:B------:R-:W-:Y:S05]  /*18c0*/  BRA.U UP0, `(.L_x_17) ;  /* 0x0000003900047547 */ /* 0x000fea000b800000 */
[----:B------:R-:W2:Y:S01]  /*18d0*/  LDCU UR7, c[0x0][0x390] ;  /* 0x00007200ff0777ac */ /* 0x000ea20008000800 */
[----:B------:R-:W-:Y:S01]  /*18e0*/  PLOP3.LUT P1, PT, PT, PT, UP2, 0x80, 0x8 ;  /* 0x000000000008781c */ /* 0x000fe20003f2f028 */
[----:B------:R-:W-:Y:S01]  /*18f0*/  IMAD.MOV.U32 R2, RZ, RZ, RZ ;  /* 0x000000ffff027224 */ /* 0x000fe200078e00ff */
[----:B------:R-:W-:Y:S01]  /*1900*/  ISETP.EQ.OR P3, PT, R0, RZ, P2 ;  /* 0x000000ff0000720c */ /* 0x000fe20001762670 */
[----:B------:R-:W3:Y:S01]  /*1910*/  LDCU UR6, c[0x0][0x5c0] ;  /* 0x0000b800ff0677ac */ /* 0x000ee20008000800 */
[----:B------:R-:W-:Y:S01]  /*1920*/  PLOP3.LUT P1, PT, P1, PT, PT, 0x8, 0x80 ;  /* 0x000000000080781c */ /* 0x000fe20000f2e170 */
[----:B------:R-:W4:Y:S01]  /*1930*/  LDCU UR49, c[0x0][0x370] ;  /* 0x00006e00ff3177ac */ /* 0x000f220008000800 */
[----:B------:R-:W1:Y:S01]  /*1940*/  LDCU.64 UR40, c[0x0][0x348] ;  /* 0x00006900ff2877ac */ /* 0x000e620008000a00 */
[----:B------:R-:W1:Y:S01]  /*1950*/  LDCU UR48, c[0x0][0x374] ;  /* 0x00006e80ff3077ac */ /* 0x000e620008000800 */
[----:B--2---:R-:W-:Y:S02]  /*1960*/  UIADD3 UR5, UPT, UPT, UR7, 0x1f, URZ ;  /* 0x0000001f07057890 */ /* 0x004fe4000fffe0ff */
[----:B---3--:R-:W-:-:S02]  /*1970*/  UIADD3 UR6, UPT, UPT, UR6, 0x3f, URZ ;  /* 0x0000003f06067890 */ /* 0x008fc4000fffe0ff */
[----:B------:R-:W-:Y:S02]  /*1980*/  USHF.R.S32.HI UR4, URZ, 0x1f, UR5 ;  /* 0x0000001fff047899 */ /* 0x000fe40008011405 */
[----:B------:R-:W-:Y:S02]  /*1990*/  UIADD3 UR53, UPT, UPT, UR7, 0x3e, URZ ;  /* 0x0000003e07357890 */ /* 0x000fe4000fffe0ff */
[----:B------:R-:W-:Y:S02]  /*19a0*/  ULEA.HI UR4, UR4, UR5, URZ, 0x5 ;  /* 0x0000000504047291 */ /* 0x000fe4000f8f28ff */
[----:B------:R-:W-:Y:S02]  /*19b0*/  UIADD3 UR5, UPT, UPT, UR7, -0x1, URZ ;  /* 0xffffffff07057890 */ /* 0x000fe4000fffe0ff */
[----:B------:R-:W-:Y:S02]  /*19c0*/  USHF.R.S32.HI UR51, URZ, 0x5, UR4 ;  /* 0x00000005ff337899 */ /* 0x000fe40008011404 */
[----:B------:R-:W-:-:S02]  /*19d0*/  UISETP.GE.U32.AND UP1, UPT, UR5, -0x3f, UPT ;  /* 0xffffffc10500788c */ /* 0x000fc4000bf26070 */
[----:B------:R-:W-:Y:S02]  /*19e0*/  UISETP.LT.U32.AND UP0, UPT, UR51, 0x36, UPT ;  /* 0x000000363300788c */ /* 0x000fe4000bf01070 */
[----:B------:R-:W-:Y:S02]  /*19f0*/  USHF.R.S32.HI UR4, URZ, 0x1f, UR6 ;  /* 0x0000001fff047899 */ /* 0x000fe40008011406 */
[----:B------:R-:W-:Y:S02]  /*1a00*/  USEL UR50, UR51, 0x36, UP0 ;  /* 0x0000003633327887 */ /* 0x000fe40008000000 */
[----:B------:R-:W-:Y:S02]  /*1a10*/  ULEA.HI UR4, UR4, UR6, URZ, 0x6 ;  /* 0x0000000604047291 */ /* 0x000fe4000f8f30ff */
[----:B------:R-:W-:Y:S02]  /*1a20*/  UIADD3 UR38, UPT, UPT, UR50, -0x1, URZ ;  /* 0xffffffff32267890 */ /* 0x000fe4000fffe0ff */
[----:B------:R-:W-:-:S02]  /*1a30*/  @UP1 UIADD3 UR38, UPT, UPT, UR50, URZ, URZ ;  /* 0x000000ff32261290 */ /* 0x000fc4000fffe0ff */
[----:B------:R-:W-:Y:S02]  /*1a40*/  USHF.R.S32.HI UR46, URZ, 0x6, UR4 ;  /* 0x00000006ff2e7899 */ /* 0x000fe40008011404 */
[----:B------:R-:W-:Y:S02]  /*1a50*/  UIADD3 UR52, UPT, UPT, UR51, -UR50, URZ ;  /* 0x8000003233347290 */ /* 0x000fe4000fffe0ff */
[----:B------:R-:W-:Y:S01]  /*1a60*/  UIADD3 UR38, UPT, UPT, UR38, 0x1, URZ ;  /* 0x0000000126267890 */ /* 0x000fe2000fffe0ff */
[----:B------:R-:W-:Y:S01]  /*1a70*/  UMOV UR28, 0x1 ;  /* 0x00000001001c7882 */ /* 0x000fe20000000000 */
[----:B-1--4-:R-:W-:-:S10]  /*1a80*/  UMOV UR29, URZ ;  /* 0x000000ff001d7c82 */ /* 0x012fd40008000000 */
.L_x_33:
[----:B------:R-:W-:Y:S01]  /*1a90*/  IMAD.U32 R4, RZ, RZ, UR46 ;  /* 0x0000002eff047e24 */ /* 0x000fe2000f8e00ff */
[----:B------:R-:W1:Y:S04]  /*1aa0*/  LDCU UR37, c[0x0][0x5c4] ;  /* 0x0000b880ff2577ac */ /* 0x000e680008000800 */
[-C--:B------:R-:W-:Y:S01]  /*1ab0*/  IABS R0, R4.reuse ;  /* 0x0000000400007213 */ /* 0x080fe20000000000 */
[----:B------:R-:W-:Y:S01]  /*1ac0*/  UMOV UR36, 0x400 ;  /* 0x0000040000247882 */ /* 0x000fe20000000000 */
[----:B------:R-:W-:Y:S01]  /*1ad0*/  IABS R4, R4 ;  /* 0x0000000400047213 */ /* 0x000fe20000000000 */
[----:B------:R-:W-:Y:S01]  /*1ae0*/  USHF.L.U32 UR34, UR47, 0x6, URZ ;  /* 0x000000062f227899 */ /* 0x000fe200080006ff */
[----:B------:R-:W-:Y:S01]  /*1af0*/  R2UR UR6, R0 ;  /* 0x00000000000672ca */ /* 0x000fe200000e0000 */
[----:B------:R-:W-:Y:S01]  /*1b00*/  UMOV UR15, URZ ;  /* 0x000000ff000f7c82 */ /* 0x000fe20008000000 */
[----:B-1----:R-:W-:-:S11]  /*1b10*/  IMAD.U32 R3, RZ, RZ, UR37 ;  /* 0x00000025ff037e24 */ /* 0x002fd6000f8e00ff */
[----:B------:R-:W1:Y:S08]  /*1b20*/  I2F.RP R6, UR6 ;  /* 0x0000000600067d06 */ /* 0x000e700008209400 */
[----:B-1----:R-:W1:Y:S02]  /*1b30*/  MUFU.RCP R5, R6 ;  /* 0x0000000600057308 */ /* 0x002e640000001000 */
[----:B-1----:R-:W-:-:S06]  /*1b40*/  VIADD R5, R5, 0xffffffe ;  /* 0x0ffffffe05057836 */ /* 0x002fcc0000000000 */
[----:B------:R-:W1:Y:S02]  /*1b50*/  F2I.FTZ.U32.TRUNC.NTZ R0, R5 ;  /* 0x0000000500007305 */ /* 0x000e64000021f000 */
[----:B-1----:R-:W-:Y:S02]  /*1b60*/  R2UR UR5, R0 ;  /* 0x00000000000572ca */ /* 0x002fe400000e0000 */
[----:B------:R-:W-:Y:S01]  /*1b70*/  IABS R0, R3 ;  /* 0x0000000300007213 */ /* 0x000fe20000000000 */
[----:B------:R-:W-:-:S03]  /*1b80*/  IMAD.U32 R3, RZ, RZ, UR26 ;  /* 0x0000001aff037e24 */ /* 0x000fc6000f8e00ff */
[----:B------:R-:W-:Y:S01]  /*1b90*/  R2UR UR8, R0 ;  /* 0x00000000000872ca */ /* 0x000fe200000e0000 */
[----:B------:R-:W-:Y:S01]  /*1ba0*/  IMAD.MOV R0, RZ, RZ, -R4 ;  /* 0x000000ffff007224 */ /* 0x000fe200078e0a04 */
[----:B------:R-:W-:-:S04]  /*1bb0*/  IABS R3, R3 ;  /* 0x0000000300037213 */ /* 0x000fc80000000000 */
[----:B------:R-:W-:Y:S01]  /*1bc0*/  R2UR UR9, R3 ;  /* 0x00000000030972ca */ /* 0x000fe200000e0000 */
[----:B------:R-:W-:-:S04]  /*1bd0*/  UIADD3 UR4, UPT, UPT, URZ, -UR5, URZ ;  /* 0x80000005ff047290 */ /* 0x000fc8000fffe0ff */
[----:B------:R-:W-:Y:S02]  /*1be0*/  UIMAD UR7, UR4, UR6, URZ ;  /* 0x00000006040772a4 */ /* 0x000fe4000f8e02ff */
[----:B------:R-:W1:Y:S01]  /*1bf0*/  I2F.RP R3, UR8 ;  /* 0x0000000800037d06 */ /* 0x000e620008209400 */
[----:B------:R-:W-:Y:S02]  /*1c00*/  UMOV UR4, URZ ;  /* 0x000000ff00047c82 */ /* 0x000fe40008000000 */
[----:B------:R-:W-:Y:S02]  /*1c10*/  UIMAD.WIDE.U32 UR4, UR5, UR7, UR4 ;  /* 0x00000007050472a5 */ /* 0x000fe4000f8e0004 */
[----:B------:R-:W-:-:S05]  /*1c20*/  R2UR UR7, R0 ;  /* 0x00000000000772ca */ /* 0x000fca00000e0000 */
[----:B------:R-:W-:Y:S02]  /*1c30*/  UMOV UR4, UR5 ;  /* 0x0000000500047c82 */ /* 0x000fe40008000000 */
[----:B------:R-:W-:Y:S01]  /*1c40*/  UIMAD.WIDE.U32 UR4, UR4, UR9, URZ ;  /* 0x00000009040472a5 */ /* 0x000fe2000f8e00ff */
[----:B-1----:R-:W1:Y:S06]  /*1c50*/  MUFU.RCP R0, R3 ;  /* 0x0000000300007308 */ /* 0x002e6c0000001000 */
[----:B------:R-:W-:Y:S02]  /*1c60*/  UMOV UR4, UR5 ;  /* 0x0000000500047c82 */ /* 0x000fe40008000000 */
[----:B------:R-:W-:Y:S01]  /*1c70*/  UIMAD UR5, UR4, UR7, UR9 ;  /* 0x00000007040572a4 */ /* 0x000fe2000f8e0209 */
[----:B------:R-:W2:Y:S03]  /*1c80*/  S2UR UR7, SR_CgaCtaId ;  /* 0x00000000000779c3 */ /* 0x000ea60000008800 */
[----:B------:R-:W-:Y:S01]  /*1c90*/  UISETP.GT.U32.AND UP0, UPT, UR6, UR5, UPT ;  /* 0x000000050600728c */ /* 0x000fe2000bf04070 */
[----:B-1----:R-:W-:-:S02]  /*1ca0*/  VIADD R0, R0, 0xffffffe ;  /* 0x0ffffffe00007836 */ /* 0x002fc40000000000 */
[----:B------:R-:W-:-:S08]  /*1cb0*/  IMAD.U32 R3, RZ, RZ, UR28 ;  /* 0x0000001cff037e24 */ /* 0x000fd0000f8e00ff */
[----:B------:R-:W-:Y:S01]  /*1cc0*/  @!UP0 UIADD3 UR5, UPT, UPT, UR5, -UR6, URZ ;  /* 0x8000000605058290 */ /* 0x000fe2000fffe0ff */
[----:B------:R-:W1:Y:S01]  /*1cd0*/  F2I.FTZ.U32.TRUNC.NTZ R0, R0 ;  /* 0x0000000000007305 */ /* 0x000e62000021f000 */
[----:B------:R-:W-:Y:S01]  /*1ce0*/  @!UP0 UIADD3 UR4, UPT, UPT, UR4, 0x1, URZ ;  /* 0x0000000104048890 */ /* 0x000fe2000fffe0ff */
[----:B------:R-:W-:Y:S01]  /*1cf0*/  SHF.L.U32 R3, R3, 0x1f, RZ ;  /* 0x0000001f03037819 */ /* 0x000fe200000006ff */
[----:B------:R-:W-:Y:S02]  /*1d00*/  UISETP.GE.U32.AND UP1, UPT, UR5, UR6, UPT ;  /* 0x000000060500728c */ /* 0x000fe4000bf26070 */
[----:B------:R-:W-:Y:S02]  /*1d10*/  ULOP3.LUT UR5, UR26, UR46, URZ, 0x3c, !UPT ;  /* 0x0000002e1a057292 */ /* 0x000fe4000f8e3cff */
[----:B--2---:R-:W-:Y:S02]  /*1d20*/  ULEA UR36, UR7, UR36, 0x18 ;  /* 0x0000002407247291 */ /* 0x004fe4000f8ec0ff */
[----:B------:R-:W-:-:S02]  /*1d30*/  UISETP.GE.AND UP0, UPT, UR5, URZ, UPT ;  /* 0x000000ff0500728c */ /* 0x000fc4000bf06270 */
[----:B------:R-:W-:-:S03]  /*1d40*/  ULEA UR7, UR29, UR36, 0x3 ;  /* 0x000000241d077291 */ /* 0x000fc6000f8e18ff */
[----:B------:R-:W-:Y:S01]  /*1d50*/  @UP1 UIADD3 UR4, UPT, UPT, UR4, 0x1, URZ ;  /* 0x0000000104041890 */ /* 0x000fe2000fffe0ff */
[----:B-1----:R-:W-:Y:S01]  /*1d60*/  R2UR UR5, R0 ;  /* 0x00000000000572ca */ /* 0x002fe200000e0000 */
[----:B------:R-:W-:-:S05]  /*1d70*/  UISETP.NE.AND UP1, UPT, UR46, URZ, UPT ;  /* 0x000000ff2e00728c */ /* 0x000fca000bf25270 */
[----:B------:R-:W-:Y:S01]  /*1d80*/  UMOV UR6, UR4 ;  /* 0x0000000400067c82 */ /* 0x000fe20008000000 */
[----:B------:R1:W2:Y:S01]  /*1d90*/  SYNCS.PHASECHK.TRANS64.TRYWAIT P0, [UR7+0x1b0], R3 ;  /* 0x0001b003ff0075a7 */ /* 0x0002a20008001107 */
[----:B------:R-:W-:-:S04]  /*1da0*/  @!UP0 UIADD3 UR6, UPT, UPT, -UR6, URZ, URZ ;  /* 0x000000ff06068290 */ /* 0x000fc8000fffe1ff */
[----:B------:R-:W-:Y:S02]  /*1db0*/  @!UP1 ULOP3.LUT UR6, URZ, UR46, URZ, 0x33, !UPT ;  /* 0x0000002eff069292 */ /* 0x000fe4000f8e33ff */
[----:B------:R-:W-:-:S04]  /*1dc0*/  UIADD3 UR4, UPT, UPT, URZ, -UR5, URZ ;  /* 0x80000005ff047290 */ /* 0x000fc8000fffe0ff */
[----:B------:R-:W-:Y:S01]  /*1dd0*/  IMAD.U32 R0, RZ, RZ, UR6 ;  /* 0x00000006ff007e24 */ /* 0x000fe2000f8e00ff */
[----:B------:R-:W-:-:S03]  /*1de0*/  UIMAD UR7, UR4, UR8, URZ ;  /* 0x00000008040772a4 */ /* 0x000fc6000f8e02ff */
[----:B------:R-:W-:Y:S01]  /*1df0*/  UMOV UR4, URZ ;  /* 0x000000ff00047c82 */ /* 0x000fe20008000000 */
[----:B------:R-:W-:Y:S01]  /*1e00*/  IABS R0, R0 ;  /* 0x0000000000007213 */ /* 0x000fe20000000000 */
[----:B------:R-:W-:-:S03]  /*1e10*/  UIMAD.WIDE.U32 UR4, UR5, UR7, UR4 ;  /* 0x00000007050472a5 */ /* 0x000fc6000f8e0004 */
[----:B------:R-:W-:-:S04]  /*1e20*/  R2UR UR9, R0 ;  /* 0x00000000000972ca */ /* 0x000fc800000e0000 */
[----:B------:R-:W-:-:S09]  /*1e30*/  UMOV UR4, UR5 ;  /* 0x0000000500047c82 */ /* 0x000fd20008000000 */
[----:B------:R-:W-:-:S07]  /*1e40*/  UIMAD.WIDE.U32 UR4, UR4, UR9, URZ ;  /* 0x00000009040472a5 */ /* 0x000fce000f8e00ff */
[----:B------:R-:W-:Y:S02]  /*1e50*/  UMOV UR4, UR5 ;  /* 0x0000000500047c82 */ /* 0x000fe40008000000 */
[----:B------:R-:W-:-:S04]  /*1e60*/  UIADD3 UR5, UPT, UPT, -UR4, URZ, URZ ;  /* 0x000000ff04057290 */ /* 0x000fc8000fffe1ff */
[----:B------:R-:W-:-:S04]  /*1e70*/  UIMAD UR5, UR8, UR5, UR9 ;  /* 0x00000005080572a4 */ /* 0x000fc8000f8e0209 */
[----:B------:R-:W-:-:S11]  /*1e80*/  UISETP.GT.U32.AND UP0, UPT, UR8, UR5, UPT ;  /* 0x000000050800728c */ /* 0x000fd6000bf04070 */
[----:B------:R-:W-:Y:S02]  /*1e90*/  @!UP0 UIADD3 UR5, UPT, UPT, UR5, -UR8, URZ ;  /* 0x8000000805058290 */ /* 0x000fe4000fffe0ff */
[----:B------:R-:W-:Y:S02]  /*1ea0*/  @!UP0 UIADD3 UR4, UPT, UPT, UR4, 0x1, URZ ;  /* 0x0000000104048890 */ /* 0x000fe4000fffe0ff */
[----:B------:R-:W-:Y:S02]  /*1eb0*/  UISETP.GE.U32.AND UP1, UPT, UR5, UR8, UPT ;  /* 0x000000080500728c */ /* 0x000fe4000bf26070 */
[----:B------:R-:W-:-:S04]  /*1ec0*/  ULOP3.LUT UR5, UR6, UR37, URZ, 0x3c, !UPT ;  /* 0x0000002506057292 */ /* 0x000fc8000f8e3cff */
[----:B------:R-:W-:-:S05]  /*1ed0*/  UISETP.GE.AND UP0, UPT, UR5, URZ, UPT ;  /* 0x000000ff0500728c */ /* 0x000fca000bf06270 */
[----:B------:R-:W-:Y:S02]  /*1ee0*/  @UP1 UIADD3 UR4, UPT, UPT, UR4, 0x1, URZ ;  /* 0x0000000104041890 */ /* 0x000fe4000fffe0ff */
[----:B------:R-:W-:-:S05]  /*1ef0*/  UISETP.NE.AND UP1, UPT, UR37, URZ, UPT ;  /* 0x000000ff2500728c */ /* 0x000fca000bf25270 */
[----:B------:R-:W-:Y:S01]  /*1f00*/  UMOV UR31, UR4 ;  /* 0x00000004001f7c82 */ /* 0x000fe20008000000 */
[----:B------:R-:W-:Y:S02]  /*1f10*/  UIADD3 UR4, UPT, UPT, -UR6, URZ, URZ ;  /* 0x000000ff06047290 */ /* 0x000fe4000fffe1ff */
[----:B------:R-:W-:Y:S02]  /*1f20*/  @!UP0 UIADD3 UR31, UPT, UPT, -UR31, URZ, URZ ;  /* 0x000000ff1f1f8290 */ /* 0x000fe4000fffe1ff */
[----:B------:R-:W-:Y:S02]  /*1f30*/  UISETP.GE.U32.AND UP0, UPT, UR53, 0x3f, UPT ;  /* 0x0000003f3500788c */ /* 0x000fe4000bf06070 */
[----:B------:R-:W-:Y:S02]  /*1f40*/  @!UP1 ULOP3.LUT UR31, URZ, UR37, URZ, 0x33, !UPT ;  /* 0x00000025ff1f9292 */ /* 0x000fe4000f8e33ff */
[----:B------:R-:W-:Y:S02]  /*1f50*/  UIMAD UR4, UR46, UR4, UR26 ;  /* 0x000000042e0472a4 */ /* 0x000fe4000f8e021a */
[----:B------:R-:W-:-:S02]  /*1f60*/  UIADD3 UR5, UPT, UPT, -UR31, URZ, URZ ;  /* 0x000000ff1f057290 */ /* 0x000fc4000fffe1ff */
[----:B------:R-:W-:Y:S02]  /*1f70*/  USHF.L.U32 UR10, UR4, 0x6, URZ ;  /* 0x00000006040a7899 */ /* 0x000fe400080006ff */
[----:B------:R-:W-:Y:S01]  /*1f80*/  UIMAD UR37, UR37, UR5, UR6 ;  /* 0x00000005252572a4 */ /* 0x000fe2000f8e0206 */
[----:B-12---:R-:W-:Y:S11]  /*1f90*/  BRA.U !UP0, `(.L_x_18) ;  /* 0x0000000508107547 */ /* 0x006ff6000b800000 */
[----:B------:R-:W1:Y:S01]  /*1fa0*/  LDCU.64 UR8, c[0x0][0x5b0] ;  /* 0x0000b600ff0877ac */ /* 0x000e620008000a00 */
[----:B------:R-:W1:Y:S01]  /*1fb0*/  LDCU.64 UR26, c[0x0][0x5d8] ;  /* 0x0000bb00ff1a77ac */ /* 0x000e620008000a00 */
[----:B------:R-:W2:Y:S01]  /*1fc0*/  LDCU UR19, c[0x0][0x598] ;  /* 0x0000b300ff1377ac */ /* 0x000ea20008000800 */
[----:B------:R-:W3:Y:S01]  /*1fd0*/  LDCU UR18, c[0x0][0x58c] ;  /* 0x0000b180ff1277ac */ /* 0x000ee20008000800 */
[----:B------:R-:W4:Y:S01]  /*1fe0*/  LDCU UR21, c[0x0][0x59c] ;  /* 0x0000b380ff1577ac */ /* 0x000f220008000800 */
[----:B------:R-:W2:Y:S01]  /*1ff0*/  LDCU UR20, c[0x0][0x5a0] ;  /* 0x0000b400ff1477ac */ /* 0x000ea20008000800 */
[----:B------:R-:W2:Y:S01]  /*2000*/  LDCU.64 UR16, c[0x0][0x590] ;  /* 0x0000b200ff1077ac */ /* 0x000ea20008000a00 */
[----:B------:R-:W2:Y:S01]  /*2010*/  LDCU.64 UR6, c[0x0][0x5b8] ;  /* 0x0000b700ff0677ac */ /* 0x000ea20008000a00 */
[----:B------:R-:W2:Y:S01]  /*2020*/  LDCU.64 UR4, c[0x0][0x5d0] ;  /* 0x0000ba00ff0477ac */ /* 0x000ea20008000a00 */
[----:B-1----:R-:W-:Y:S02]  /*2030*/  UIMAD UR30, UR37, UR8, UR26 ;  /* 0x00000008251e72a4 */ /* 0x002fe4000f8e021a */
[----:B------:R-:W-:Y:S01]  /*2040*/  UIMAD UR27, UR31, UR9, UR27 ;  /* 0x000000091f1b72a4 */ /* 0x000fe2000f8e021b */
[----:B------:R-:W-:Y:S01]  /*2050*/  UMOV UR14, URZ ;  /* 0x000000ff000e7c82 */ /* 0x000fe20008000000 */
[----:B---34-:R-:W-:-:S10]  /*2060*/  UMOV UR11, UR29 ;  /* 0x0000001d000b7c82 */ /* 0x018fd40008000000 */
.L_x_23:
[----:B------:R-:W-:Y:S01]  /*2070*/  @!P2 MOV R3, 0x1000 ;  /* 0x000010000003a802 */ /* 0x000fe20000000f00 */
[----:B------:R-:W-:Y:S01]  /*2080*/  ULEA UR33, UR11, UR36, 0x3 ;  /* 0x000000240b217291 */ /* 0x000fe2000f8e18ff */
[----:B---3--:R-:W-:Y:S11]  /*2090*/  @P0 BRA `(.L_x_19) ;  /* 0x0000000000100947 */ /* 0x008ff60003800000 */
[----:B------:R-:W-:Y:S04]  /*20a0*/  MOV R0, UR28 ;  /* 0x0000001c00007c02 */ /* 0x000fe80008000f00 */
[----:B------:R-:W-:Y:S04]  /*20b0*/  SHF.L.U32 R5, R0, 0x1f, RZ ;  /* 0x0000001f00057819 */ /* 0x000fe800000006ff */
[----:B------:R-:W1:Y:S02]  /*20c0*/  SYNCS.PHASECHK.TRANS64.TRYWAIT P0, [UR33+0x1b0], R5 ;  /* 0x0001b005ff0075a7 */ /* 0x000e640008001121 */
[----:B-1----:R-:W-:Y:S05]  /*20d0*/  @!P0 BRA `(.L_x_20) ;  /* 0x0000007000908947 */ /* 0x002fea0003800000 */
.L_x_19:
[----:B------:R3:W-:Y:S01]  /*20e0*/  @!P2 SYNCS.ARRIVE.TRANS64 RZ, [UR33], R3 ;  /* 0x00000003ffffa9a7 */ /* 0x0007e20008000021 */
[----:B------:R-:W-:Y:S04]  /*20f0*/  BSSY.RECONVERGENT B0, `(.L_x_21) ;  /* 0x0000003000007945 */ /* 0x000fe80003800200 */
[----:B------:R-:W-:Y:S05]  /*2100*/  @P3 BRA `(.L_x_22) ;  /* 0x0000000000043947 */ /* 0x000fea0003800000 */
[----:B--2---:R-:W-:Y:S05]  /*2110*/  BPT.TRAP 0x1 ;  /* 0x000000040000795c */ /* 0x004fea0000300000 */
.L_x_22:
[----:B--2---:R-:W-:Y:S05]  /*2120*/  BSYNC.RECONVERGENT B0 ;  /* 0x0000000000007941 */ /* 0x004fea0003800200 */
.L_x_21:
[----:B------:R-:W-:Y:S02]  /*2130*/  UIADD3 UR8, UPT, UPT, UR11, 0x1, URZ ;  /* 0x000000010b087890 */ /* 0x000fe4000fffe0ff */
[----:B------:R-:W-:Y:S02]  /*2140*/  USHF.L.U32 UR35, UR14, 0x5, URZ ;  /* 0x000000050e237899 */ /* 0x000fe400080006ff */
[----:B------:R-:W-:Y:S02]  /*2150*/  UISETP.NE.AND UP0, UPT, UR8, 0x36, UPT ;  /* 0x000000360800788c */ /* 0x000fe4000bf05270 */
[----:B------:R-:W-:Y:S02]  /*2160*/  UISETP.NE.AND UP2, UPT, UR19, 0x1, UPT ;  /* 0x000000011300788c */ /* 0x000fe4000bf45270 */
[----:B------:R-:W-:Y:S02]  /*2170*/  USEL UR9, URZ, 0x1, UP0 ;  /* 0x00000001ff097887 */ /* 0x000fe40008000000 */
[----:B------:R-:W-:Y:S02]  /*2180*/  USEL UR29, UR8, URZ, UP0 ;  /* 0x000000ff081d7287 */ /* 0x000fe40008000000 */
[----:B------:R-:W-:Y:S02]  /*2190*/  ULOP3.LUT UR28, UR28, UR9, URZ, 0x3c, !UPT ;  /* 0x000000091c1c7292 */ /* 0x000fe4000f8e3cff */
[----:B------:R-:W-:Y:S02]  /*21a0*/  ULEA UR8, UR29, UR36, 0x3 ;  /* 0x000000241d087291 */ /* 0x000fe4000f8e18ff */
[----:B------:R-:W-:Y:S02]  /*21b0*/  UISETP.NE.AND UP0, UPT, UR18, 0x1, UPT ;  /* 0x000000011200788c */ /* 0x000fe4000bf05270 */
[----:B------:R-:W-:Y:S01]  /*21c0*/  UIADD3 UR24, UP1, UPT, UR40, 0x80, URZ ;  /* 0x0000008028187890 */ /* 0x000fe2000ff3e0ff */
[----:B-1----:R-:W-:Y:S01]  /*21d0*/  MOV R0, UR28 ;  /* 0x0000001c00007c02 */ /* 0x002fe20008000f00 */
[----:B------:R-:W-:Y:S02]  /*21e0*/  ULEA UR15, UR11, UR36, 0xb ;  /* 0x000000240b0f7291 */ /* 0x000fe4000f8e58ff */
[----:B------:R-:W-:Y:S01]  /*21f0*/  UIADD3.X UR25, UPT, UPT, URZ, UR41, URZ, UP1, !UPT ;  /* 0x00000029ff197290 */ /* 0x000fe20008ffe4ff */
[----:B---3--:R-:W-:Y:S01]  /*2200*/  SHF.L.U32 R3, R0, 0x1f, RZ ;  /* 0x0000001f00037819 */ /* 0x008fe200000006ff */
[----:B------:R-:W-:Y:S02]  /*2210*/  UIADD3 UR32, UPT, UPT, UR15, 0x2600, URZ ;  /* 0x000026000f207890 */ /* 0x000fe4000fffe0ff */
[----:B------:R-:W-:Y:S01]  /*2220*/  UPRMT UR26, UR30, 0x40, UR27 ;  /* 0x000000401e1a7896 */ /* 0x000fe2000800001b */
[----:B------:R1:W3:Y:S01]  /*2230*/  SYNCS.PHASECHK.TRANS64.TRYWAIT P0, [UR8+0x1b0], R3 ;  /* 0x0001b003ff0075a7 */ /* 0x0002e20008001108 */
[----:B------:R-:W-:Y:S02]  /*2240*/  UIMAD.WIDE.U32 UR8, UR35, UR16, URZ ;  /* 0x00000010230872a5 */ /* 0x000fe4000f8e00ff */
[----:B------:R-:W-:Y:S02]  /*2250*/  UIADD3 UR14, UPT, UPT, UR14, 0x1, URZ ;  /* 0x000000010e0e7890 */ /* 0x000fe4000fffe0ff */
[----:B------:R-:W-:Y:S01]  /*2260*/  USHF.R.U32.HI UR9, URZ, UR17, UR9 ;  /* 0x00000011ff097299 */ /* 0x000fe20008011609 */
[----:B------:R-:W-:Y:S01]  /*2270*/  UMOV UR42, 0x0 ;  /* 0x00000000002a7882 */ /* 0x000fe20000000000 */
[----:B------:R-:W-:Y:S02]  /*2280*/  UMOV UR43, 0x10000000 ;  /* 0x10000000002b7882 */ /* 0x000fe40000000000 */
[----:B------:R-:W-:Y:S01]  /*2290*/  USEL UR9, UR35, UR9, !UP0 ;  /* 0x0000000923097287 */ /* 0x000fe2000c000000 */
[----:B------:R-:W-:Y:S01]  /*22a0*/  UTMALDG.2D [UR32], [UR24], desc[UR42] ;  /* 0x00002a20180075b4 */ /* 0x000fe20008009000 */
[----:B------:R-:W-:Y:S02]  /*22b0*/  UIADD3 UR22, UP0, UPT, UR40, 0x180, URZ ;  /* 0x0000018028167890 */ /* 0x000fe4000ff1e0ff */
[----:B------:R-:W-:Y:S02]  /*22c0*/  UIMAD.WIDE.U32 UR12, UR9, UR21, URZ ;  /* 0x00000015090c72a5 */ /* 0x000fe4000f8e00ff */
[----:B------:R-:W-:Y:S02]  /*22d0*/  UIADD3 UR11, UPT, UPT, -UR9, URZ, URZ ;  /* 0x000000ff090b7290 */ /* 0x000fe4000fffe1ff */
[----:B------:R-:W-:Y:S02]  /*22e0*/  USHF.R.U32.HI UR13, URZ, UR20, UR13 ;  /* 0x00000014ff0d7299 */ /* 0x000fe4000801160d */
[----:B------:R-:W-:Y:S02]  /*22f0*/  UIMAD UR11, UR18, UR11, UR35 ;  /* 0x0000000b120b72a4 */ /* 0x000fe4000f8e0223 */
[----:B------:R-:W-:Y:S02]  /*2300*/  USEL UR13, UR9, UR13, !UP2 ;  /* 0x0000000d090d7287 */ /* 0x000fe4000d000000 */
[----:B------:R-:W-:Y:S02]  /*2310*/  UIMAD UR11, UR11, UR6, UR4 ;  /* 0x000000060b0b72a4 */ /* 0x000fe4000f8e0204 */
[----:B------:R-:W-:Y:S02]  /*2320*/  UIADD3 UR8, UPT, UPT, -UR13, URZ, URZ ;  /* 0x000000ff0d087290 */ /* 0x000fe4000fffe1ff */
[----:B------:R-:W-:Y:S02]  /*2330*/  UIADD3.X UR23, UPT, UPT, URZ, UR41, URZ, UP0, !UPT ;  /* 0x00000029ff177290 */ /* 0x000fe400087fe4ff */
[----:B------:R-:W-:Y:S02]  /*2340*/  UIMAD UR9, UR19, UR8, UR9 ;  /* 0x00000008130972a4 */ /* 0x000fe4000f8e0209 */
[----:B------:R-:W-:Y:S02]  /*2350*/  UIADD3 UR8, UPT, UPT, UR15, 0x1d600, URZ ;  /* 0x0001d6000f087890 */ /* 0x000fe4000fffe0ff */
[----:B------:R-:W-:Y:S02]  /*2360*/  UIMAD UR12, UR9, UR7, UR5 ;  /* 0x00000007090c72a4 */ /* 0x000fe4000f8e0205 */
[----:B------:R-:W-:Y:S01]  /*2370*/  UPRMT UR15, UR26, 0x5410, URZ ;  /* 0x000054101a0f7896 */ /* 0x000fe200080000ff */
[----:B------:R-:W-:Y:S01]  /*2380*/  UMOV UR9, UR33 ;  /* 0x0000002100097c82 */ /* 0x000fe20008000000 */
[----:B------:R-:W-:Y:S07]  /*2390*/  UISETP.NE.AND UP0, UPT, UR14, UR38, UPT ;  /* 0x000000260e00728c */ /* 0x000fee000bf05270 */
[----:B------:R2:W-:Y:S02]  /*23a0*/  UTMALDG.4D.IM2COL [UR8], [UR22], UR15 ;  /* 0x00000008160073b4 */ /* 0x0005e4000805800f */
[----:B--2---:R-:W-:Y:S01]  /*23b0*/  UMOV UR15, UR38 ;  /* 0x00000026000f7c82 */ /* 0x004fe20008000000 */
[----:B------:R-:W-:Y:S01]  /*23c0*/  UMOV UR11, UR29 ;  /* 0x0000001d000b7c82 */ /* 0x000fe20008000000 */
[----:B-1----:R-:W-:Y:S05]  /*23d0*/  BRA.U UP0, `(.L_x_23) ;  /* 0xfffffffd00247547 */ /* 0x002fea000b83ffff */
.L_x_18:
[----:B------:R-:W-:Y:S01]  /*23e0*/  ULEA UR4, UR29, UR36, 0x3 ;  /* 0x000000241d047291 */ /* 0x000fe2000f8e18ff */
[----:B------:R-:W-:Y:S01]  /*23f0*/  MOV R0, UR28 ;  /* 0x0000001c00007c02 */ /* 0x000fe20008000f00 */
[----:B------:R-:W-:Y:S01]  /*2400*/  @!P1 SYNCS.ARRIVE.TRANS64.A1T0 RZ, [UR36+0x378], RZ ;  /* 0x000378ffffff99a7 */ /* 0x000fe20008100024 */
[----:B------:R-:W-:Y:S02]  /*2410*/  UISETP.GT.AND UP0, UPT, UR51, UR50, UPT ;  /* 0x000000323300728c */ /* 0x000fe4000bf04270 */
[----:B------:R-:W-:-:S04]  /*2420*/  SHF.L.U32 R0, R0, 0x1f, RZ ;  /* 0x0000001f00007819 */ /* 0x000fc800000006ff */
[----:B---3--:R1:W2:Y:S03]  /*2430*/  SYNCS.PHASECHK.TRANS64.TRYWAIT P0, [UR4+0x1b0], R0 ;  /* 0x0001b000ff0075a7 */ /* 0x0082a60008001104 */
[----:B------:R-:W-:Y:S05]  /*2440*/  BRA.U !UP0, `(.L_x_24) ;  /* 0x0000000508107547 */ /* 0x000fea000b800000 */
[----:B------:R-:W3:Y:S01]  /*2450*/  LDCU.64 UR8, c[0x0][0x5b0] ;  /* 0x0000b600ff0877ac */ /* 0x000ee20008000a00 */
[----:B------:R-:W3:Y:S01]  /*2460*/  LDCU.64 UR32, c[0x0][0x5d8] ;  /* 0x0000bb00ff2077ac */ /* 0x000ee20008000a00 */
[----:B------:R-:W4:Y:S01]  /*2470*/  LDCU UR18, c[0x0][0x598] ;  /* 0x0000b300ff1277ac */ /* 0x000f220008000800 */
[----:B------:R-:W1:Y:S01]  /*2480*/  LDCU UR14, c[0x0][0x58c] ;  /* 0x0000b180ff0e77ac */ /* 0x000e620008000800 */
[----:B------:R-:W1:Y:S01]  /*2490*/  LDCU UR20, c[0x0][0x59c] ;  /* 0x0000b380ff1477ac */ /* 0x000e620008000800 */
[----:B------:R-:W1:Y:S01]  /*24a0*/  LDCU UR19, c[0x0][0x5a0] ;  /* 0x0000b400ff1377ac */ /* 0x000e620008000800 */
[----:B---3--:R-:W-:Y:S01]  /*24b0*/  UIMAD UR35, UR37, UR8, UR32 ;  /* 0x00000008252372a4 */ /* 0x008fe2000f8e0220 */
[----:B------:R-:W3:Y:S01]  /*24c0*/  LDCU.64 UR16, c[0x0][0x590] ;  /* 0x0000b200ff1077ac */ /* 0x000ee20008000a00 */
[----:B------:R-:W1:Y:S01]  /*24d0*/  LDCU.64 UR6, c[0x0][0x5b8] ;  /* 0x0000b700ff0677ac */ /* 0x000e620008000a00 */
[----:B------:R-:W1:Y:S01]  /*24e0*/  LDCU.64 UR4, c[0x0][0x5d0] ;  /* 0x0000ba00ff0477ac */ /* 0x000e620008000a00 */
[----:B------:R-:W-:-:S02]  /*24f0*/  UIMAD UR33, UR31, UR9, UR33 ;  /* 0x000000091f2172a4 */ /* 0x000fc4000f8e0221 */
[----:B------:R-:W-:Y:S01]  /*2500*/  UIADD3 UR37, UPT, UPT, UR52, UR15, URZ ;  /* 0x0000000f34257290 */ /* 0x000fe2000fffe0ff */
[----:B----4-:R-:W-:-:S11]  /*2510*/  UMOV UR11, UR29 ;  /* 0x0000001d000b7c82 */ /* 0x010fd60008000000 */
.L_x_29:
[----:B------:R-:W-:Y:S01]  /*2520*/  @!P2 MOV R3, 0x1000 ;  /* 0x000010000003a802 */ /* 0x000fe20000000f00 */
[----:B------:R-:W-:Y:S01]  /*2530*/  ULEA UR25, UR11, UR36, 0x3 ;  /* 0x000000240b197291 */ /* 0x000fe2000f8e18ff */
[----:B-12---:R-:W-:Y:S11]  /*2540*/  @P0 BRA `(.L_x_25) ;  /* 0x0000000000100947 */ /* 0x006ff60003800000 */
[----:B-1----:R-:W-:Y:S04]  /*2550*/  MOV R0, UR28 ;  /* 0x0000001c00007c02 */ /* 0x002fe80008000f00 */
[----:B------:R-:W-:Y:S04]  /*2560*/  SHF.L.U32 R5, R0, 0x1f, RZ ;  /* 0x0000001f00057819 */ /* 0x000fe800000006ff */
[----:B------:R-:W1:Y:S02]  /*2570*/  SYNCS.PHASECHK.TRANS64.TRYWAIT P0, [UR25+0x1b0], R5 ;  /* 0x0001b005ff0075a7 */ /* 0x000e640008001119 */
[----:B-1----:R-:W-:Y:S05]  /*2580*/  @!P0 BRA `(.L_x_26) ;  /* 0x0000006c007c8947 */ /* 0x002fea0003800000 */
.L_x_25:
[----:B------:R2:W-:Y:S01]  /*2590*/  @!P2 SYNCS.ARRIVE.TRANS64 RZ, [UR25], R3 ;  /* 0x00000003ffffa9a7 */ /* 0x0005e20008000019 */
[----:B------:R-:W-:Y:S04]  /*25a0*/  BSSY.RECONVERGENT B0, `(.L_x_27) ;  /* 0x0000003000007945 */ /* 0x000fe80003800200 */
[----:B------:R-:W-:Y:S05]  /*25b0*/  @P3 BRA `(.L_x_28) ;  /* 0x0000000000043947 */ /* 0x000fea0003800000 */
[----:B-1-3--:R-:W-:Y:S05]  /*25c0*/  BPT.TRAP 0x1 ;  /* 0x000000040000795c */ /* 0x00afea0000300000 */
.L_x_28:
[----:B-1-3--:R-:W-:Y:S05]  /*25d0*/  BSYNC.RECONVERGENT B0 ;  /* 0x0000000000007941 */ /* 0x00afea0003800200 */
.L_x_27:
        /* <DEDUP_REMOVED lines=10> */
[----:B------:R-:W-:Y:S01]  /*2680*/  MOV R0, UR28 ;  /* 0x0000001c00007c02 */ /* 0x000fe20008000f00 */
[----:B------:R-:W-:Y:S02]  /*2690*/  ULEA UR21, UR11, UR36, 0xb ;  /* 0x000000240b157291 */ /* 0x000fe4000f8e58ff */
[----:B------:R-:W-:Y:S01]  /*26a0*/  UIADD3.X UR23, UPT, UPT, URZ, UR41, URZ, UP1, !UPT ;  /* 0x00000029ff177290 */ /* 0x000fe20008ffe4ff */
[----:B--2---:R-:W-:Y:S01]  /*26b0*/  SHF.L.U32 R3, R0, 0x1f, RZ ;  /* 0x0000001f00037819 */ /* 0x004fe200000006ff */
[----:B------:R-:W-:Y:S02]  /*26c0*/  UIADD3 UR24, UPT, UPT, UR21, 0x2600, URZ ;  /* 0x0000260015187890 */ /* 0x000fe4000fffe0ff */
[----:B------:R-:W-:Y:S01]  /*26d0*/  UPRMT UR32, UR35, 0x40, UR33 ;  /* 0x0000004023207896 */ /* 0x000fe20008000021 */
[----:B------:R4:W1:Y:S01]  /*26e0*/  SYNCS.PHASECHK.TRANS64.TRYWAIT P0, [UR8+0x1b0], R3 ;  /* 0x0001b003ff0075a7 */ /* 0x0008620008001108 */
[----:B------:R-:W-:Y:S02]  /*26f0*/  UIMAD.WIDE.U32 UR8, UR27, UR16, URZ ;  /* 0x000000101b0872a5 */ /* 0x000fe4000f8e00ff */
[----:B------:R-:W-:Y:S02]  /*2700*/  UIADD3 UR15, UPT, UPT, UR15, 0x1, URZ ;  /* 0x000000010f0f7890 */ /* 0x000fe4000fffe0ff */
[----:B------:R-:W-:Y:S01]  /*2710*/  USHF.R.U32.HI UR9, URZ, UR17, UR9 ;  /* 0x00000011ff097299 */ /* 0x000fe20008011609 */
[----:B------:R-:W-:Y:S01]  /*2720*/  UMOV UR42, 0x0 ;  /* 0x00000000002a7882 */ /* 0x000fe20000000000 */
[----:B------:R-:W-:Y:S02]  /*2730*/  UMOV UR43, 0x10000000 ;  /* 0x10000000002b7882 */ /* 0x000fe40000000000 */
[----:B------:R-:W-:Y:S02]  /*2740*/  USEL UR9, UR27, UR9, !UP0 ;  /* 0x000000091b097287 */ /* 0x000fe4000c000000 */
[----:B------:R-:W-:Y:S02]  /*2750*/  UIADD3 UR30, UP0, UPT, UR40, 0x180, URZ ;  /* 0x00000180281e7890 */ /* 0x000fe4000ff1e0ff */
[----:B------:R-:W-:Y:S02]  /*2760*/  UIMAD.WIDE.U32 UR12, UR9, UR20, URZ ;  /* 0x00000014090c72a5 */ /* 0x000fe4000f8e00ff */
[----:B------:R-:W-:Y:S02]  /*2770*/  UIADD3 UR11, UPT, UPT, -UR9, URZ, URZ ;  /* 0x000000ff090b7290 */ /* 0x000fe4000fffe1ff */
[----:B------:R-:W-:Y:S02]  /*2780*/  USHF.R.U32.HI UR13, URZ, UR19, UR13 ;  /* 0x00000013ff0d7299 */ /* 0x000fe4000801160d */
[----:B------:R-:W-:Y:S02]  /*2790*/  UIMAD UR11, UR14, UR11, UR27 ;  /* 0x0000000b0e0b72a4 */ /* 0x000fe4000f8e021b */
[----:B------:R-:W-:Y:S02]  /*27a0*/  USEL UR13, UR9, UR13, !UP2 ;  /* 0x0000000d090d7287 */ /* 0x000fe4000d000000 */
[----:B------:R-:W-:Y:S02]  /*27b0*/  UIMAD UR11, UR11, UR6, UR4 ;  /* 0x000000060b0b72a4 */ /* 0x000fe4000f8e0204 */
[----:B------:R-:W-:Y:S01]  /*27c0*/  UIADD3 UR8, UPT, UPT, -UR13, URZ, URZ ;  /* 0x000000ff0d087290 */ /* 0x000fe2000fffe1ff */
[----:B------:R-:W-:Y:S01]  /*27d0*/  UMOV UR26, UR34 ;  /* 0x00000022001a7c82 */ /* 0x000fe20008000000 */
[----:B------:R-:W-:Y:S01]  /*27e0*/  UIADD3.X UR31, UPT, UPT, URZ, UR41, URZ, UP0, !UPT ;  /* 0x00000029ff1f7290 */ /* 0x000fe200087fe4ff */
[----:B------:R-:W-:Y:S01]  /*27f0*/  UTMALDG.2D [UR24], [UR22], desc[UR42] ;  /* 0x00002a18160075b4 */ /* 0x000fe20008009000 */
        /* <DEDUP_REMOVED lines=8> */
[----:B----4-:R-:W-:Y:S05]  /*2880*/  BRA.U UP0, `(.L_x_29) ;  /* 0xfffffffd00247547 */ /* 0x010fea000b83ffff */
.L_x_24:
[----:B------:R-:W-:Y:S01]  /*2890*/  SHF.L.U32 R3, R2, 0x1f, RZ ;  /* 0x0000001f02037819 */ /* 0x000fe200000006ff */
[----:B------:R-:W-:-:S03]  /*28a0*/  NOP ;  /* 0x0000000000007918 */ /* 0x000fc60000000000 */
[----:B-12---:R-:W1:Y:S02]  /*28b0*/  SYNCS.PHASECHK.TRANS64.TRYWAIT P0, [UR36+0x380], R3 ;  /* 0x00038003ff0075a7 */ /* 0x006e640008001124 */
[----:B-1----:R-:W-:Y:S05]  /*28c0*/  @!P0 BRA `(.L_x_30) ;  /* 0x0000006800c48947 */ /* 0x002fea0003800000 */
.L_x_143:
[----:B------:R-:W2:Y:S01]  /*28d0*/  LDS.128 R4, [UR36+0x3c0] ;  /* 0x0003c024ff047984 */ /* 0x000ea20008000c00 */
[----:B------:R-:W-:Y:S02]  /*28e0*/  UIADD3 UR4, UPT, UPT, UR36, 0x388, URZ ;  /* 0x0000038824047890 */ /* 0x000fe4000fffe0ff */
[----:B------:R-:W-:Y:S01]  /*28f0*/  UISETP.GE.AND UP0, UPT, UR39, 0x1, UPT ;  /* 0x000000012700788c */ /* 0x000fe2000bf06270 */
[----:B------:R-:W-:Y:S01]  /*2900*/  @!PT LDS RZ, [RZ] ;  /* 0x00000000fffff984 */ /* 0x000fe20000000800 */
[----:B------:R-:W-:Y:S01]  /*2910*/  @!PT LDS RZ, [RZ] ;  /* 0x00000000fffff984 */ /* 0x000fe20000000800 */
[----:B------:R-:W-:Y:S01]  /*2920*/  @!PT LDS RZ, [RZ] ;  /* 0x00000000fffff984 */ /* 0x000fe20000000800 */
[----:B------:R-:W-:Y:S01]  /*2930*/  @!PT LDS RZ, [RZ] ;  /* 0x00000000fffff984 */ /* 0x000fe20000000800 */
[----:B------:R3:W-:Y:S06]  /*2940*/  MEMBAR.ALL.CTA ;  /* 0x0000000000007992 */ /* 0x0007ec0000008000 */
[----:B---3--:R-:W3:Y:S01]  /*2950*/  FENCE.VIEW.ASYNC.S ;  /* 0x00000000000073c6 */ /* 0x008ee20000000000 */
[----:B------:R-:W-:-:S09]  /*2960*/  UPRMT UR4, URZ, 0x654, UR4 ;  /* 0x00000654ff047896 */ /* 0x000fd20008000004 */
[----:B---3--:R-:W-:Y:S01]  /*2970*/  SYNCS.ARRIVE.TRANS64.RED.A1T0 RZ, [UR4], RZ ;  /* 0x000000ffffff79a7 */ /* 0x008fe20008100404 */
[----:B--2---:R-:W-:-:S13]  /*2980*/  LOP3.LUT P0, RZ, R6, 0x1, RZ, 0xc0, !PT ;  /* 0x0000000106ff7812 */ /* 0x004fda000780c0ff */
[----:B------:R-:W-:Y:S01]  /*2990*/  VOTEU.ANY UP1, P0 ;  /* 0x0000000000ff7886 */ /* 0x000fe20000020100 */
[----:B------:R-:W-:-:S13]  /*29a0*/  PLOP3.LUT P0, PT, PT, PT, UP1, 0x80, 0x8 ;  /* 0x000000000008781c */ /* 0x000fda0003f0f018 */
[----:B-1----:R-:W-:Y:S02]  /*29b0*/  @P0 MOV R0, R4 ;  /* 0x0000000400000202 */ /* 0x002fe40000000f00 */
[----:B------:R-:W-:Y:S02]  /*29c0*/  @P0 LOP3.LUT R4, R5, 0xffff, RZ, 0xc0, !PT ;  /* 0x0000ffff05040812 */ /* 0x000fe400078ec0ff */
[----:B------:R-:W-:Y:S02]  /*29d0*/  @P0 R2UR UR6, R0 ;  /* 0x00000000000602ca */ /* 0x000fe400000e0000 */
[----:B------:R-:W-:-:S11]  /*29e0*/  @P0 R2UR UR5, R4 ;  /* 0x00000000040502ca */ /* 0x000fd600000e0000 */
[----:B------:R-:W-:Y:S02]  /*29f0*/  @UP1 UMOV UR45, UR6 ;  /* 0x00000006002d1c82 */ /* 0x000fe40008000000 */
[----:B------:R-:W-:Y:S01]  /*2a00*/  @UP1 UMOV UR44, UR5 ;  /* 0x00000005002c1c82 */ /* 0x000fe20008000000 */
[----:B------:R-:W-:Y:S05]  /*2a10*/  BRA.U !UP0, `(.L_x_31) ;  /* 0x0000000108d47547 */ /* 0x000fea000b800000 */
[----:B------:R-:W1:Y:S01]  /*2a20*/  LDCU.128 UR16, c[0x0][0xb10] ;  /* 0x00016200ff1077ac */ /* 0x000e620008000c00 */
[----:B------:R-:W2:Y:S01]  /*2a30*/  LDCU UR21, c[0x0][0xb20] ;  /* 0x00016400ff1577ac */ /* 0x000ea20008000800 */
[----:B------:R-:W3:Y:S01]  /*2a40*/  LDCU UR20, c[0x0][0xb0c] ;  /* 0x00016180ff1477ac */ /* 0x000ee20008000800 */
[----:B------:R-:W4:Y:S01]  /*2a50*/  LDCU.64 UR14, c[0x0][0xb28] ;  /* 0x00016500ff0e77ac */ /* 0x000f220008000a00 */
[----:B------:R-:W-:Y:S02]  /*2a60*/  UISETP.NE.AND UP3, UPT, UR39, 0x1, UPT ;  /* 0x000000012700788c */ /* 0x000fe4000bf65270 */
[----:B-1----:R-:W-:Y:S02]  /*2a70*/  UIMAD.WIDE.U32 UR4, UR48, UR19, URZ ;  /* 0x00000013300472a5 */ /* 0x002fe4000f8e00ff */
[----:B------:R-:W-:Y:S02]  /*2a80*/  UIMAD.WIDE.U32 UR6, UR49, UR16, URZ ;  /* 0x00000010310672a5 */ /* 0x000fe4000f8e00ff */
[----:B------:R-:W-:-:S02]  /*2a90*/  UISETP.NE.AND UP0, UPT, UR18, 0x1, UPT ;  /* 0x000000011200788c */ /* 0x000fc4000bf05270 */
[----:B------:R-:W-:Y:S01]  /*2aa0*/  UIMAD.WIDE.U32 UR10, UR44, UR19, URZ ;  /* 0x000000132c0a72a5 */ /* 0x000fe2000f8e00ff */
[----:B------:R-:W-:Y:S01]  /*2ab0*/  UMOV UR4, UR5 ;  /* 0x0000000500047c82 */ /* 0x000fe20008000000 */
[----:B---3--:R-:W-:Y:S02]  /*2ac0*/  UISETP.NE.AND UP2, UPT, UR20, 0x1, UPT ;  /* 0x000000011400788c */ /* 0x008fe4000bf45270 */
[----:B--2---:R-:W-:Y:S02]  /*2ad0*/  USHF.R.U32.HI UR5, URZ, UR21, UR4 ;  /* 0x00000015ff057299 */ /* 0x004fe40008011604 */
[----:B------:R-:W-:Y:S01]  /*2ae0*/  UIMAD.WIDE.U32 UR12, UR45, UR16, URZ ;  /* 0x000000102d0c72a5 */ /* 0x000fe2000f8e00ff */
[----:B------:R-:W-:Y:S01]  /*2af0*/  UMOV UR4, UR7 ;  /* 0x0000000700047c82 */ /* 0x000fe20008000000 */
[----:B------:R-:W-:Y:S02]  /*2b00*/  USEL UR5, UR48, UR5, !UP0 ;  /* 0x0000000530057287 */ /* 0x000fe4000c000000 */
[----:B------:R-:W-:-:S02]  /*2b10*/  USHF.R.U32.HI UR4, URZ, UR17, UR4 ;  /* 0x00000011ff047299 */ /* 0x000fc40008011604 */
[----:B----4-:R-:W-:Y:S02]  /*2b20*/  UIMAD.WIDE.U32 UR8, UR5, UR14, URZ ;  /* 0x0000000e050872a5 */ /* 0x010fe4000f8e00ff */
[----:B------:R-:W-:Y:S01]  /*2b30*/  USEL UR6, UR49, UR4, !UP2 ;  /* 0x0000000431067287 */ /* 0x000fe2000d000000 */
[----:B------:R-:W-:Y:S02]  /*2b40*/  UMOV UR12, UR13 ;  /* 0x0000000d000c7c82 */ /* 0x000fe40008000000 */
[----:B------:R-:W-:Y:S01]  /*2b50*/  UMOV UR4, UR11 ;  /* 0x0000000b00047c82 */ /* 0x000fe20008000000 */
[----:B------:R-:W-:Y:S01]  /*2b60*/  UIMAD.WIDE.U32 UR10, UR6, UR14, URZ ;  /* 0x0000000e060a72a5 */ /* 0x000fe2000f8e00ff */
[----:B------:R-:W-:Y:S01]  /*2b70*/  UMOV UR8, UR9 ;  /* 0x0000000900087c82 */ /* 0x000fe20008000000 */
[----:B------:R-:W-:Y:S02]  /*2b80*/  USHF.R.U32.HI UR4, URZ, UR21, UR4 ;  /* 0x00000015ff047299 */ /* 0x000fe40008011604 */
[----:B------:R-:W-:-:S03]  /*2b90*/  @UP3 USHF.R.U32.HI UR5, URZ, UR15, UR8 ;  /* 0x0000000fff053299 */ /* 0x000fc60008011608 */
[----:B------:R-:W-:Y:S01]  /*2ba0*/  UMOV UR10, UR11 ;  /* 0x0000000b000a7c82 */ /* 0x000fe20008000000 */
[----:B------:R-:W-:Y:S02]  /*2bb0*/  USHF.R.U32.HI UR17, URZ, UR17, UR12 ;  /* 0x00000011ff117299 */ /* 0x000fe4000801160c */
[----:B------:R-:W-:Y:S02]  /*2bc0*/  USEL UR4, UR44, UR4, !UP0 ;  /* 0x000000042c047287 */ /* 0x000fe4000c000000 */
[----:B------:R-:W-:Y:S02]  /*2bd0*/  @UP3 USHF.R.U32.HI UR6, URZ, UR15, UR10 ;  /* 0x0000000fff063299 */ /* 0x000fe4000801160a */
[----:B------:R-:W-:Y:S02]  /*2be0*/  UIMAD UR7, UR39, UR5, URZ ;  /* 0x00000005270772a4 */ /* 0x000fe4000f8e02ff */
[----:B------:R-:W-:Y:S02]  /*2bf0*/  USEL UR5, UR45, UR17, !UP2 ;  /* 0x000000112d057287 */ /* 0x000fe4000d000000 */
[----:B------:R-:W-:-:S02]  /*2c00*/  UIMAD UR10, UR39, UR6, URZ ;  /* 0x00000006270a72a4 */ /* 0x000fc4000f8e02ff */
[----:B------:R-:W-:Y:S02]  /*2c10*/  UISETP.GE.AND UP0, UPT, UR4, UR7, UPT ;  /* 0x000000070400728c */ /* 0x000fe4000bf06270 */
[----:B------:R-:W-:Y:S02]  /*2c20*/  UIMAD.WIDE.U32 UR8, UR4, UR14, URZ ;  /* 0x0000000e040872a5 */ /* 0x000fe4000f8e00ff */
[----:B------:R-:W-:Y:S02]  /*2c30*/  UISETP.GE.OR UP0, UPT, UR5, UR10, UP0 ;  /* 0x0000000a0500728c */ /* 0x000fe40008706670 */
[----:B------:R-:W-:-:S03]  /*2c40*/  UIMAD.WIDE.U32 UR10, UR5, UR14, URZ ;  /* 0x0000000e050a72a5 */ /* 0x000fc6000f8e00ff */
[----:B------:R-:W-:Y:S01]  /*2c50*/  UMOV UR7, UR9 ;  /* 0x0000000900077c82 */ /* 0x000fe20008000000 */
[----:B------:R-:W-:Y:S02]  /*2c60*/  UIADD3 UR9, UPT, UPT, -UR4, URZ, URZ ;  /* 0x000000ff04097290 */ /* 0x000fe4000fffe1ff */
[----:B------:R-:W-:Y:S02]  /*2c70*/  USHF.R.U32.HI UR7, URZ, UR15, UR7 ;  /* 0x0000000fff077299 */ /* 0x000fe40008011607 */
[----:B------:R-:W-:Y:S02]  /*2c80*/  UIMAD UR10, UR18, UR9, UR44 ;  /* 0x00000009120a72a4 */ /* 0x000fe4000f8e022c */
[----:B------:R-:W-:Y:S01]  /*2c90*/  USEL UR7, UR4, UR7, !UP3 ;  /* 0x0000000704077287 */ /* 0x000fe2000d800000 */
[----:B------:R-:W-:Y:S01]  /*2ca0*/  @!UP0 UMOV UR8, UR11 ;  /* 0x0000000b00088c82 */ /* 0x000fe20008000000 */
[----:B------:R-:W-:Y:S02]  /*2cb0*/  UIADD3 UR11, UPT, UPT, -UR5, URZ, URZ ;  /* 0x000000ff050b7290 */ /* 0x000fe4000fffe1ff */
[----:B------:R-:W-:-:S02]  /*2cc0*/  @!UP0 USHF.R.U32.HI UR8, URZ, UR15, UR8 ;  /* 0x0000000fff088299 */ /* 0x000fc40008011608 */
[----:B------:R-:W-:Y:S02]  /*2cd0*/  UIADD3 UR9, UPT, UPT, -UR7, URZ, URZ ;  /* 0x000000ff07097290 */ /* 0x000fe4000fffe1ff */
[----:B------:R-:W-:Y:S02]  /*2ce0*/  @!UP0 USEL UR8, UR5, UR8, !UP3 ;  /* 0x0000000805088287 */ /* 0x000fe4000d800000 */
[----:B------:R-:W-:Y:S02]  /*2cf0*/  UIMAD UR9, UR39, UR9, UR4 ;  /* 0x00000009270972a4 */ /* 0x000fe4000f8e0204 */
[----:B------:R-:W-:Y:S02]  /*2d00*/  @!UP0 UIADD3 UR7, UPT, UPT, UR7, -UR8, URZ ;  /* 0x8000000807078290 */ /* 0x000fe4000fffe0ff */
[----:B------:R-:W-:Y:S02]  /*2d10*/  @!UP0 UIMAD UR8, UR9, UR6, UR8 ;  /* 0x00000006090882a4 */ /* 0x000fe4000f8e0208 */
[----:B------:R-:W-:-:S02]  /*2d20*/  @!UP0 UIMAD UR4, UR39, UR7, UR5 ;  /* 0x00000007270482a4 */ /* 0x000fc4000f8e0205 */
[----:B------:R-:W-:Y:S02]  /*2d30*/  UIMAD UR6, UR20, UR11, UR45 ;  /* 0x0000000b140672a4 */ /* 0x000fe4000f8e022d */
[----:B------:R-:W-:Y:S01]  /*2d40*/  UIMAD UR44, UR4, UR18, UR10 ;  /* 0x00000012042c72a4 */ /* 0x000fe2000f8e020a */
[----:B------:R-:W-:Y:S02]  /*2d50*/  @!UP0 UMOV UR5, UR8 ;  /* 0x0000000800058c82 */ /* 0x000fe40008000000 */
[----:B------:R-:W-:-:S12]  /*2d60*/  UIMAD UR45, UR5, UR20, UR6 ;  /* 0x00000014052d72a4 */ /* 0x000fd8000f8e0206 */
.L_x_31:
        /* <DEDUP_REMOVED lines=20> */
.L_x_32:
[----:B------:R-:W-:Y:S02]  /*2eb0*/  R2UR UR5, R71 ;  /* 0x00000000470572ca */ /* 0x000fe400000e0000 */
[----:B------:R-:W-:Y:S02]  /*2ec0*/  R2UR UR4, R70 ;  /* 0x00000000460472ca */ /* 0x000fe400000e0000 */
[----:B------:R-:W-:Y:S02]  /*2ed0*/  PLOP3.LUT P1, PT, PT, PT, PT, 0x80, 0x8 ;  /* 0x000000000008781c */ /* 0x000fe40003f2f070 */
[----:B------:R-:W-:-:S07]  /*2ee0*/  LOP3.LUT R2, R2, 0x1, RZ, 0x3c, !PT ;  /* 0x0000000102027812 */ /* 0x000fce00078e3cff */
[----:B------:R-:W-:Y:S02]  /*2ef0*/  UIADD3 UR47, UPT, UPT, UR45, UR5, URZ ;  /* 0x000000052d2f7290 */ /* 0x000fe4000fffe0ff */
[----:B------:R-:W-:Y:S01]  /*2f00*/  UIADD3 UR26, UPT, UPT, UR44, UR4, URZ ;  /* 0x000000042c1a7290 */ /* 0x000fe2000fffe0ff */
[----:B------:R-:W-:Y:S11]  /*2f10*/  BRA.U UP1, `(.L_x_33) ;  /* 0xffffffe901dc7547 */ /* 0x000ff6000b83ffff */
[----:B------:R-:W-:Y:S01]  /*2f20*/  UIADD3 UR36, UPT, UPT, UR36, 0x1b0, URZ ;  /* 0x000001b024247890 */ /* 0x000fe2000fffe0ff */
[----:B------:R-:W-:-:S03]  /*2f30*/  MOV R3, UR28 ;  /* 0x0000001c00037c02 */ /* 0x000fc60008000f00 */
[----:B------:R-:W-:Y:S01]  /*2f40*/  ULEA UR4, UR29, UR36, 0x3 ;  /* 0x000000241d047291 */ /* 0x000fe2000f8e18ff */
[----:B------:R-:W-:-:S08]  /*2f50*/  SHF.L.U32 R3, R3, 0x1f, RZ ;  /* 0x0000001f03037819 */ /* 0x000fd000000006ff */
[----:B------:R-:W1:Y:S02]  /*2f60*/  SYNCS.PHASECHK.TRANS64.TRYWAIT P0, [UR4], R3 ;  /* 0x00000003ff0075a7 */ /* 0x000e640008001104 */
[----:B-1----:R-:W-:Y:S05]  /*2f70*/  @!P0 BRA `(.L_x_34) ;  /* 0x0000006400308947 */ /* 0x002fea0003800000 */
.L_x_145:
[----:B------:R-:W-:-:S04]  /*2f80*/  UIADD3 UR4, UPT, UPT, UR29, 0x1, URZ ;  /* 0x000000011d047890 */ /* 0x000fc8000fffe0ff */
[----:B------:R-:W-:-:S04]  /*2f90*/  UISETP.NE.AND UP0, UPT, UR4, 0x36, UPT ;  /* 0x000000360400788c */ /* 0x000fc8000bf05270 */
[----:B------:R-:W-:Y:S02]  /*2fa0*/  USEL UR5, URZ, 0x1, UP0 ;  /* 0x00000001ff057887 */ /* 0x000fe40008000000 */
[----:B------:R-:W-:Y:S02]  /*2fb0*/  USEL UR4, UR4, URZ, UP0 ;  /* 0x000000ff04047287 */ /* 0x000fe40008000000 */
[----:B------:R-:W-:Y:S02]  /*2fc0*/  ULOP3.LUT UR6, UR28, UR5, URZ, 0x3c, !UPT ;  /* 0x000000051c067292 */ /* 0x000fe4000f8e3cff */
[----:B------:R-:W-:-:S04]  /*2fd0*/  ULEA UR5, UR4, UR36, 0x3 ;  /* 0x0000002404057291 */ /* 0x000fc8000f8e18ff */
[----:B-1----:R-:W-:-:S04]  /*2fe0*/  MOV R3, UR6 ;  /* 0x0000000600037c02 */ /* 0x002fc80008000f00 */
[----:B------:R-:W-:-:S04]  /*2ff0*/  SHF.L.U32 R3, R3, 0x1f, RZ ;  /* 0x0000001f03037819 */ /* 0x000fc800000006ff */
[----:B------:R-:W1:Y:S02]  /*3000*/  SYNCS.PHASECHK.TRANS64.TRYWAIT P0, [UR5], R3 ;  /* 0x00000003ff0075a7 */ /* 0x000e640008001105 */
[----:B-1----:R-:W-:Y:S05]  /*3010*/  @!P0 BRA `(.L_x_35) ;  /* 0x0000006400208947 */ /* 0x002fea0003800000 */
.L_x_147:
        /* <DEDUP_REMOVED lines=10> */
.L_x_149:
        /* <DEDUP_REMOVED lines=10> */
.L_x_151:
        /* <DEDUP_REMOVED lines=10> */
.L_x_153:
        /* <DEDUP_REMOVED lines=10> */
.L_x_155:
        /* <DEDUP_REMOVED lines=10> */
.L_x_157:
        /* <DEDUP_REMOVED lines=10> */
.L_x_159:
        /* <DEDUP_REMOVED lines=10> */
.L_x_161:
        /* <DEDUP_REMOVED lines=10> */
.L_x_163:
        /* <DEDUP_REMOVED lines=10> */
.L_x_165:
        /* <DEDUP_REMOVED lines=10> */
.L_x_167:
        /* <DEDUP_REMOVED lines=10> */
.L_x_169:
        /* <DEDUP_REMOVED lines=10> */
.L_x_171:
        /* <DEDUP_REMOVED lines=10> */
.L_x_173:
        /* <DEDUP_REMOVED lines=10> */
.L_x_175:
        /* <DEDUP_REMOVED lines=10> */
.L_x_177:
        /* <DEDUP_REMOVED lines=10> */
.L_x_179:
        /* <DEDUP_REMOVED lines=10> */
.L_x_181:
        /* <DEDUP_REMOVED lines=10> */
.L_x_183:
        /* <DEDUP_REMOVED lines=10> */
.L_x_185:
        /* <DEDUP_REMOVED lines=10> */
.L_x_187:
        /* <DEDUP_REMOVED lines=10> */
.L_x_189:
        /* <DEDUP_REMOVED lines=10> */
.L_x_191:
        /* <DEDUP_REMOVED lines=10> */
.L_x_193:
        /* <DEDUP_REMOVED lines=10> */
.L_x_195:
        /* <DEDUP_REMOVED lines=10> */
.L_x_197:
        /* <DEDUP_REMOVED lines=10> */
.L_x_199:
        /* <DEDUP_REMOVED lines=10> */
.L_x_201:
        /* <DEDUP_REMOVED lines=10> */
.L_x_203:
        /* <DEDUP_REMOVED lines=10> */
.L_x_205:
        /* <DEDUP_REMOVED lines=10> */
.L_x_207:
        /* <DEDUP_REMOVED lines=10> */
.L_x_209:
        /* <DEDUP_REMOVED lines=10> */
.L_x_211:
        /* <DEDUP_REMOVED lines=10> */
.L_x_213:
        /* <DEDUP_REMOVED lines=10> */
.L_x_215:
        /* <DEDUP_REMOVED lines=10> */
.L_x_217:
        /* <DEDUP_REMOVED lines=10> */
.L_x_219:
        /* <DEDUP_REMOVED lines=10> */
.L_x_221:
        /* <DEDUP_REMOVED lines=10> */
.L_x_223:
        /* <DEDUP_REMOVED lines=10> */
.L_x_225:
        /* <DEDUP_REMOVED lines=10> */
.L_x_227:
        /* <DEDUP_REMOVED lines=10> */
.L_x_229:
        /* <DEDUP_REMOVED lines=10> */
.L_x_231:
        /* <DEDUP_REMOVED lines=10> */
.L_x_233:
        /* <DEDUP_REMOVED lines=10> */
.L_x_235:
        /* <DEDUP_REMOVED lines=10> */
.L_x_237:
        /* <DEDUP_REMOVED lines=10> */
.L_x_239:
        /* <DEDUP_REMOVED lines=10> */
.L_x_241:
        /* <DEDUP_REMOVED lines=10> */
.L_x_243:
        /* <DEDUP_REMOVED lines=10> */
.L_x_245:
        /* <DEDUP_REMOVED lines=10> */
.L_x_247:
        /* <DEDUP_REMOVED lines=10> */
.L_x_249:
[----:B------:R-:W-:-:S04]  /*5000*/  UIADD3 UR4, UPT, UPT, UR4, 0x1, URZ ;  /* 0x0000000104047890 */ /* 0x000fc8000fffe0ff */
[----:B------:R-:W-:-:S04]  /*5010*/  UISETP.NE.AND UP0, UPT, UR4, 0x36, UPT ;  /* 0x000000360400788c */ /* 0x000fc8000bf05270 */
[----:B------:R-:W-:Y:S02]  /*5020*/  USEL UR5, URZ, 0x1, UP0 ;  /* 0x00000001ff057887 */ /* 0x000fe40008000000 */
[----:B------:R-:W-:Y:S02]  /*5030*/  USEL UR4, UR4, URZ, UP0 ;  /* 0x000000ff04047287 */ /* 0x000fe40008000000 */
[----:B------:R-:W-:Y:S02]  /*5040*/  ULOP3.LUT UR5, UR6, UR5, URZ, 0x3c, !UPT ;  /* 0x0000000506057292 */ /* 0x000fe4000f8e3cff */
[----:B------:R-:W-:-:S04]  /*5050*/  ULEA UR4, UR4, UR36, 0x3 ;  /* 0x0000002404047291 */ /* 0x000fc8000f8e18ff */
[----:B------:R-:W-:Y:S02]  /*5060*/  IMAD.U32 R2, RZ, RZ, UR5 ;  /* 0x00000005ff027e24 */ /* 0x000fe4000f8e00ff */
[----:B-1----:R-:W-:-:S03]  /*5070*/  MOV R0, UR4 ;  /* 0x0000000400007c02 */ /* 0x002fc60008000f00 */
[----:B------:R-:W-:-:S07]  /*5080*/  SHF.L.U32 R3, R2, 0x1f, RZ ;  /* 0x0000001f02037819 */ /* 0x000fce00000006ff */
.L_x_87:
[----:B-1----:R1:W2:Y:S02]  /*5090*/  SYNCS.PHASECHK.TRANS64.TRYWAIT P0, [R0+URZ], R3 ;  /* 0x00000003000075a7 */ /* 0x0022a400080011ff */
[----:B--2---:R-:W-:Y:S05]  /*50a0*/  @!P0 NANOSLEEP.SYNCS 0x989680 ;  /* 0x009896800000895d */ /* 0x004fea0003900000 */
[----:B------:R-:W2:Y:S02]  /*50b0*/  @!P0 SYNCS.PHASECHK.TRANS64 P0, [R0+URZ], R3 ;  /* 0x00000003000085a7 */ /* 0x000ea400080010ff */
[----:B--2---:R-:W-:Y:S05]  /*50c0*/  @P0 EXIT ;  /* 0x000000000000094d */ /* 0x004fea0003800000 */
[----:B------:R-:W-:Y:S05]  /*50d0*/  BRA `(.L_x_87) ;  /* 0xfffffffc00ec7947 */ /* 0x000fea000383ffff */
.L_x_17:
[----:B------:R-:W2:Y:S02]  /*50e0*/  S2UR UR4, SR_CgaCtaId ;  /* 0x00000000000479c3 */ /* 0x000ea40000008800 */
[----:B--2---:R-:W-:-:S04]  /*50f0*/  UISETP.NE.AND UP0, UPT, UR4, URZ, UPT ;  /* 0x000000ff0400728c */ /* 0x004fc8000bf05270 */
[----:B------:R-:W-:-:S09]  /*5100*/  UISETP.NE.OR UP0, UPT, UR15, 0x1, UP0 ;  /* 0x000000010f00788c */ /* 0x000fd20008705670 */
[----:B------:R-:W-:Y:S05]  /*5110*/  BRA.U UP0, `(.L_x_88) ;  /* 0x0000000100b47547 */ /* 0x000fea000b800000 */
[----:B------:R-:W2:Y:S01]  /*5120*/  S2UR UR5, SR_CgaCtaId ;  /* 0x00000000000579c3 */ /* 0x000ea20000008800 */
[----:B------:R-:W-:Y:S01]  /*5130*/  UMOV UR4, 0x400 ;  /* 0x0000040000047882 */ /* 0x000fe20000000000 */
[----:B------:R-:W-:Y:S01]  /*5140*/  HFMA2 R3, -RZ, RZ, 0, 5.9604644775390625e-08 ;  /* 0x00000001ff037431 */ /* 0x000fe200000001ff */
[----:B------:R-:W-:Y:S01]  /*5150*/  ISETP.NE.AND P0, PT, R0, RZ, PT ;  /* 0x000000ff0000720c */ /* 0x000fe20003f05270 */
[----:B------:R-:W-:Y:S01]  /*5160*/  IMAD.MOV.U32 R8, RZ, RZ, RZ ;  /* 0x000000ffff087224 */ /* 0x000fe200078e00ff */
[----:B--2---:R-:W-:-:S04]  /*5170*/  ULEA UR4, UR5, UR4, 0x18 ;  /* 0x0000000405047291 */ /* 0x004fc8000f8ec0ff */
[----:B------:R-:W-:Y:S02]  /*5180*/  UIADD3 UR5, UPT, UPT, UR4, 0x388, URZ ;  /* 0x0000038804057890 */ /* 0x000fe4000fffe0ff */
[----:B------:R-:W-:Y:S02]  /*5190*/  UIADD3 UR8, UPT, UPT, UR4, 0x380, URZ ;  /* 0x0000038004087890 */ /* 0x000fe4000fffe0ff */
[----:B------:R-:W-:-:S12]  /*51a0*/  UPRMT UR5, URZ, 0x654, UR5 ;  /* 0x00000654ff057896 */ /* 0x000fd80008000005 */
.L_x_91:
[----:B------:R-:W-:Y:S01]  /*51b0*/  SHF.L.U32 R7, R3, 0x1f, RZ ;  /* 0x0000001f03077819 */ /* 0x000fe200000006ff */
[----:B------:R-:W-:Y:S02]  /*51c0*/  IMAD.U32 R9, RZ, RZ, UR8 ;  /* 0x00000008ff097e24 */ /* 0x000fe4000f8e00ff */
[----:B------:R-:W-:Y:S01]  /*51d0*/  @!P0 IMAD.MOV.U32 R5, RZ, RZ, 0x10 ;  /* 0x00000010ff058424 */ /* 0x000fe200078e00ff */
[----:B------:R-:W2:Y:S02]  /*51e0*/  SYNCS.PHASECHK.TRANS64.TRYWAIT P1, [UR4+0x388], R7 ;  /* 0x00038807ff0075a7 */ /* 0x000ea40008021104 */
[----:B------:R-:W-:-:S04]  /*51f0*/  PRMT R9, R0, 0x654, R9 ;  /* 0x0000065400097816 */ /* 0x000fc80000000009 */
[----:B------:R-:W-:Y:S01]  /*5200*/  SEL R2, R9, R2, !P0 ;  /* 0x0000000209027207 */ /* 0x000fe20004000000 */
[----:B--2---:R-:W-:Y:S06]  /*5210*/  @!P1 BRA `(.L_x_89) ;  /* 0x0000005400809947 */ /* 0x004fec0003800000 */
.L_x_251:
[----:B------:R-:W-:Y:S01]  /*5220*/  UIADD3 UR6, UPT, UPT, UR4, 0x3c0, URZ ;  /* 0x000003c004067890 */ /* 0x000fe2000fffe0ff */
[----:B------:R3:W-:Y:S01]  /*5230*/  @!P0 SYNCS.ARRIVE.TRANS64.RED RZ, [R2+URZ], R5 ;  /* 0x0000000502ff89a7 */ /* 0x0007e200080004ff */
[----:B------:R-:W-:Y:S01]  /*5240*/  UIADD3 UR7, UPT, UPT, UR4, 0x380, URZ ;  /* 0x0000038004077890 */ /* 0x000fe2000fffe0ff */
[----:B------:R-:W-:-:S08]  /*5250*/  LOP3.LUT R3, R3, 0x1, RZ, 0x3c, !PT ;  /* 0x0000000103037812 */ /* 0x000fd000078e3cff */
[----:B------:R-:W-:Y:S06]  /*5260*/  UGETNEXTWORKID.BROADCAST [UR6], [UR7] ;  /* 0x00000000060073ca */ /* 0x000fec0008000100 */
[----:B---3--:R-:W-:-:S04]  /*5270*/  SHF.L.U32 R5, R8, 0x1f, RZ ;  /* 0x0000001f08057819 */ /* 0x008fc800000006ff */
[----:B------:R-:W3:Y:S02]  /*5280*/  SYNCS.PHASECHK.TRANS64.TRYWAIT P1, [UR4+0x380], R5 ;  /* 0x00038005ff0075a7 */ /* 0x000ee40008021104 */
[----:B---3--:R-:W-:Y:S05]  /*5290*/  @!P1 BRA `(.L_x_90) ;  /* 0x0000005400789947 */ /* 0x008fea0003800000 */
.L_x_253:
[----:B--2---:R-:W2:Y:S01]  /*52a0*/  LDS.128 R4, [UR4+0x3c0] ;  /* 0x0003c004ff047984 */ /* 0x004ea20008000c00 */
[----:B------:R-:W-:Y:S01]  /*52b0*/  LOP3.LUT R8, R8, 0x1, RZ, 0x3c, !PT ;  /* 0x0000000108087812 */ /* 0x000fe200078e3cff */
[----:B------:R-:W-:Y:S01]  /*52c0*/  @!PT LDS RZ, [RZ] ;  /* 0x00000000fffff984 */ /* 0x000fe20000000800 */
[----:B------:R-:W-:Y:S01]  /*52d0*/  @!PT LDS RZ, [RZ] ;  /* 0x00000000fffff984 */ /* 0x000fe20000000800 */
[----:B------:R-:W-:Y:S01]  /*52e0*/  @!PT LDS RZ, [RZ] ;  /* 0x00000000fffff984 */ /* 0x000fe20000000800 */
[----:B------:R-:W-:Y:S01]  /*52f0*/  @!PT LDS RZ, [RZ] ;  /* 0x00000000fffff984 */ /* 0x000fe20000000800 */
[----:B------:R3:W-:Y:S06]  /*5300*/  MEMBAR.ALL.CTA ;  /* 0x0000000000007992 */ /* 0x0007ec0000008000 */
[----:B---3--:R-:W3:Y:S02]  /*5310*/  FENCE.VIEW.ASYNC.S ;  /* 0x00000000000073c6 */ /* 0x008ee40000000000 */
[----:B---3--:R-:W-:Y:S01]  /*5320*/  SYNCS.ARRIVE.TRANS64.RED.A1T0 RZ, [UR5], RZ ;  /* 0x000000ffffff79a7 */ /* 0x008fe20008100405 */
[----:B--2---:R-:W-:-:S13]  /*5330*/  LOP3.LUT P1, RZ, R6, 0x1, RZ, 0xc0, !PT ;  /* 0x0000000106ff7812 */ /* 0x004fda000782c0ff */
[----:B------:R-:W-:Y:S05]  /*5340*/  @P1 BRA `(.L_x_91) ;  /* 0xfffffffc00981947 */ /* 0x000fea000383ffff */
[----:B------:R-:W-:-:S04]  /*5350*/  SHF.L.U32 R0, R3, 0x1f, RZ ;  /* 0x0000001f03007819 */ /* 0x000fc800000006ff */
[----:B------:R-:W2:Y:S02]  /*5360*/  SYNCS.PHASECHK.TRANS64 P0, [UR4+0x388], R0 ;  /* 0x00038800ff0075a7 */ /* 0x000ea40008001004 */
[----:B-12---:R-:W-:Y:S05]  /*5370*/  @P0 EXIT ;  /* 0x000000000000094d */ /* 0x006fea0003800000 */
[----:B------:R-:W-:-:S07]  /*5380*/  MOV R0, UR4 ;  /* 0x0000000400007c02 */ /* 0x000fce0008000f00 */
.L_x_92:
[----:B-1----:R-:W-:-:S04]  /*5390*/  SHF.L.U32 R5, R3, 0x1f, RZ ;  /* 0x0000001f03057819 */ /* 0x002fc800000006ff */
[----:B------:R1:W2:Y:S03]  /*53a0*/  SYNCS.PHASECHK.TRANS64.TRYWAIT P0, [R0+URZ+0x388], R5 ;  /* 0x00038805000075a7 */ /* 0x0002a600080011ff */
[----:B--2---:R-:W-:Y:S05]  /*53b0*/  @!P0 NANOSLEEP.SYNCS 0x989680 ;  /* 0x009896800000895d */ /* 0x004fea0003900000 */
[----:B------:R-:W2:Y:S02]  /*53c0*/  @!P0 SYNCS.PHASECHK.TRANS64 P0, [R0+URZ+0x388], R5 ;  /* 0x00038805000085a7 */ /* 0x000ea400080010ff */
[----:B--2---:R-:W-:Y:S05]  /*53d0*/  @P0 EXIT ;  /* 0x000000000000094d */ /* 0x004fea0003800000 */
[----:B------:R-:W-:Y:S05]  /*53e0*/  BRA `(.L_x_92) ;  /* 0xfffffffc00e87947 */ /* 0x000fea000383ffff */
.L_x_88:
[----:B------:R-:W-:-:S09]  /*53f0*/  UISETP.NE.AND UP0, UPT, UR15, URZ, UPT ;  /* 0x000000ff0f00728c */ /* 0x000fd2000bf05270 */
[----:B------:R-:W-:Y:S05]  /*5400*/  BRA.U UP0, `(.L_x_93) ;  /* 0x0000000d001c7547 */ /* 0x000fea000b800000 */
[----:B------:R-:W2:Y:S01]  /*5410*/  S2UR UR7, SR_CgaCtaId ;  /* 0x00000000000779c3 */ /* 0x000ea20000008800 */
[----:B------:R-:W-:Y:S01]  /*5420*/  UMOV UR4, 0x40 ;  /* 0x0000004000047882 */ /* 0x000fe20000000000 */
[----:B------:R-:W-:Y:S01]  /*5430*/  NOP ;  /* 0x0000000000007918 */ /* 0x000fe20000000000 */
[----:B------:R-:W-:Y:S01]  /*5440*/  UMOV UR6, 0x400 ;  /* 0x0000040000067882 */ /* 0x000fe20000000000 */
[----:B--2---:R-:W-:Y:S02]  /*5450*/  ULEA UR5, UR7, UR4, 0x18 ;  /* 0x0000000407057291 */ /* 0x004fe4000f8ec0ff */
[----:B------:R-:W-:-:S07]  /*5460*/  ULEA UR6, UR7, UR6, 0x18 ;  /* 0x0000000607067291 */ /* 0x000fce000f8ec0ff */
[----:B------:R-:W2:Y:S02]  /*5470*/  LDS.U8 R0, [UR5+0x1c] ;  /* 0x00001c05ff007984 */ /* 0x000ea40008000000 */
[----:B--2---:R-:W-:-:S13]  /*5480*/  ISETP.NE.AND P0, PT, R0, RZ, PT ;  /* 0x000000ff0000720c */ /* 0x004fda0003f05270 */
[----:B------:R-:W-:Y:S05]  /*5490*/  @P0 BRA `(.L_x_94) ;  /* 0x0000000000580947 */ /* 0x000fea0003800000 */
[----:B------:R-:W-:-:S13]  /*54a0*/  ELECT P0, URZ, PT ;  /* 0x0000000000ff782f */ /* 0x000fda0003800000 */
[----:B------:R-:W-:Y:S05]  /*54b0*/  @!P0 BRA `(.L_x_95) ;  /* 0x0000000000608947 */ /* 0x000fea0003800000 */
[----:B------:R-:W-:Y:S01]  /*54c0*/  UMOV UR4, 0x10 ;  /* 0x0000001000047882 */ /* 0x000fe20000000000 */
[----:B------:R-:W-:Y:S01]  /*54d0*/  HFMA2 R0, -RZ, RZ, 0, 5.9604644775390625e-08 ;  /* 0x00000001ff007431 */ /* 0x000fe200000001ff */
[----:B------:R-:W-:-:S03]  /*54e0*/  MOV R2, 0xffff ;  /* 0x0000ffff00027802 */ /* 0x000fc60000000f00 */
[----:B------:R-:W-:Y:S04]  /*54f0*/  DEPBAR.LE SB2, 0x36 ;  /* 0x0000ad800000791a */ /* 0x000fe80000000000 */
[----:B------:R-:W2:Y:S02]  /*5500*/  UTCATOMSWS.FIND_AND_SET.ALIGN UP0, UR4, UR4 ;  /* 0x00000004000475e3 */ /* 0x000ea40008000800 */
[----:B--2---:R-:W-:Y:S01]  /*5510*/  MOV R3, UR4 ;  /* 0x0000000400037c02 */ /* 0x004fe20008000f00 */
[----:B------:R-:W-:Y:S06]  /*5520*/  BRA.U UP0, `(.L_x_96) ;  /* 0x0000000100187547 */ /* 0x000fec000b800000 */
.L_x_97:
[----:B------:R-:W-:Y:S05]  /*5530*/  NANOSLEEP 0x64 ;  /* 0x000000640000795d */ /* 0x000fea0003800000 */
[----:B------:R-:W-:-:S05]  /*5540*/  UMOV UR4, 0x10 ;  /* 0x0000001000047882 */ /* 0x000fca0000000000 */
[----:B------:R-:W-:Y:S04]  /*5550*/  DEPBAR.LE SB2, 0x36 ;  /* 0x0000ad800000791a */ /* 0x000fe80000000000 */
[----:B------:R-:W2:Y:S02]  /*5560*/  UTCATOMSWS.FIND_AND_SET.ALIGN UP0, UR4, UR4 ;  /* 0x00000004000475e3 */ /* 0x000ea40008000800 */
[----:B--2---:R-:W-:Y:S01]  /*5570*/  MOV R3, UR4 ;  /* 0x0000000400037c02 */ /* 0x004fe20008000f00 */
[----:B------:R-:W-:Y:S05]  /*5580*/  BRA.U !UP0, `(.L_x_97) ;  /* 0xfffffffd08e87547 */ /* 0x000fea000b83ffff */
.L_x_96:
[-C--:B------:R-:W-:Y:S02]  /*5590*/  SHF.L.U32 R2, R2, R3.reuse, RZ ;  /* 0x0000000302027219 */ /* 0x080fe400000006ff */
[----:B------:R-:W-:Y:S01]  /*55a0*/  SHF.L.U32 R0, R0, R3, RZ ;  /* 0x0000000300007219 */ /* 0x000fe200000006ff */
[----:B------:R-:W-:Y:S02]  /*55b0*/  IMAD.SHL.U32 R3, R3, 0x20, RZ ;  /* 0x0000002003037824 */ /* 0x000fe400078e00ff */
[----:B------:R2:W-:Y:S04]  /*55c0*/  ATOMS.OR RZ, [UR5+0x14], R2 ;  /* 0x00001402ffff798c */ /* 0x0005e8000b000005 */
[----:B------:R2:W-:Y:S04]  /*55d0*/  ATOMS.OR RZ, [UR5+0x18], R0 ;  /* 0x00001800ffff798c */ /* 0x0005e8000b000005 */
[----:B------:R2:W-:Y:S01]  /*55e0*/  STS [UR6+0x3d0], R3 ;  /* 0x0003d003ff007988 */ /* 0x0005e20008000806 */
[----:B------:R-:W-:Y:S05]  /*55f0*/  BRA `(.L_x_95) ;  /* 0x0000000000107947 */ /* 0x000fea0003800000 */
.L_x_94:
[----:B------:R-:W-:Y:S02]  /*5600*/  MOV R0, 0xffffffff ;  /* 0xffffffff00007802 */ /* 0x000fe40000000f00 */
[----:B------:R-:W-:-:S03]  /*5610*/  MOV R2, 0x5640 ;  /* 0x0000564000027802 */ /* 0x000fc60000000f00 */
[----:B------:R2:W-:Y:S04]  /*5620*/  STS [UR6+0x3d0], R0 ;  /* 0x0003d000ff007988 */ /* 0x0005e80008000806 */
[----:B-12--5:R-:W-:Y:S05]  /*5630*/  CALL.REL.NOINC `($__internal_1_$__cuda_sm10x_tcgen05_guardrail_trap_phase_invalid_during_alloc) ;  /* 0x0000005400b87944 */ /* 0x026fea0003c00000 */
.L_x_95:
[----:B------:R-:W-:Y:S05]  /*5640*/  WARPSYNC.ALL ;  /* 0x0000000000007948 */ /* 0x000fea0003800000 */
[----:B------:R-:W3:Y:S01]  /*5650*/  S2UR UR4, SR_CgaCtaId ;  /* 0x00000000000479c3 */ /* 0x000ee20000008800 */
[----:B------:R-:W-:Y:S01]  /*5660*/  UMOV UR15, 0x400 ;  /* 0x00000400000f7882 */ /* 0x000fe20000000000 */
[----:B------:R-:W-:-:S06]  /*5670*/  NOP ;  /* 0x0000000000007918 */ /* 0x000fcc0000000000 */
[----:B------:R-:W-:Y:S06]  /*5680*/  BAR.ARV 0x6, 0xa0 ;  /* 0x0182800000007b1d */ /* 0x000fec0000002000 */
[----:B------:R-:W4:Y:S01]  /*5690*/  LDCU UR5, c[0x0][0x390] ;  /* 0x00007200ff0577ac */ /* 0x000f220008000800 */
[----:B------:R-:W-:Y:S01]  /*56a0*/  IMAD.MOV.U32 R8, RZ, RZ, 0x1 ;  /* 0x00000001ff087424 */ /* 0x000fe200078e00ff */
[----:B------:R-:W1:Y:S01]  /*56b0*/  LDCU UR6, c[0x0][0x390] ;  /* 0x00007200ff0677ac */ /* 0x000e620008000800 */
[----:B------:R-:W-:Y:S01]  /*56c0*/  UMOV UR18, URZ ;  /* 0x000000ff00127c82 */ /* 0x000fe20008000000 */
[----:B------:R-:W-:Y:S01]  /*56d0*/  UMOV UR12, URZ ;  /* 0x000000ff000c7c82 */ /* 0x000fe20008000000 */
[----:B---3--:R-:W-:Y:S01]  /*56e0*/  ULEA UR15, UR4, UR15, 0x18 ;  /* 0x0000000f040f7291 */ /* 0x008fe2000f8ec0ff */
[----:B------:R-:W-:Y:S01]  /*56f0*/  UMOV UR20, 0x0 ;  /* 0x0000000000147882 */ /* 0x000fe20000000000 */
[----:B------:R-:W-:-:S02]  /*5700*/  UMOV UR21, 0x4118010 ;  /* 0x0411801000157882 */ /* 0x000fc40000000000 */
[----:B------:R-:W-:Y:S02]  /*5710*/  UIADD3 UR17, UPT, UPT, UR15, 0x2600, URZ ;  /* 0x000026000f117890 */ /* 0x000fe4000fffe0ff */
[----:B----4-:R-:W-:-:S03]  /*5720*/  UIADD3 UR5, UPT, UPT, UR5, 0x1f, URZ ;  /* 0x0000001f05057890 */ /* 0x010fc6000fffe0ff */
[----:B------:R-:W2:Y:S01]  /*5730*/  LDS R9, [UR15+0x3d0] ;  /* 0x0003d00fff097984 */ /* 0x000ea20008000800 */
[----:B------:R-:W-:Y:S02]  /*5740*/  USHF.R.U32.HI UR17, URZ, 0x4, UR17 ;  /* 0x00000004ff117899 */ /* 0x000fe40008011611 */
[----:B------:R-:W-:Y:S02]  /*5750*/  USHF.R.S32.HI UR4, URZ, 0x1f, UR5 ;  /* 0x0000001fff047899 */ /* 0x000fe40008011405 */
[----:B------:R-:W-:Y:S02]  /*5760*/  ULOP3.LUT UR17, UR17, 0x3fff, URZ, 0xc0, !UPT ;  /* 0x00003fff11117892 */ /* 0x000fe4000f8ec0ff */
[----:B------:R-:W-:Y:S02]  /*5770*/  ULEA.HI UR4, UR4, UR5, URZ, 0x5 ;  /* 0x0000000504047291 */ /* 0x000fe4000f8f28ff */
[----:B------:R-:W-:Y:S02]  /*5780*/  UIADD3 UR5, UPT, UPT, UR15, 0x1d600, URZ ;  /* 0x0001d6000f057890 */ /* 0x000fe4000fffe0ff */
[----:B------:R-:W-:-:S02]  /*5790*/  USHF.R.S32.HI UR22, URZ, 0x5, UR4 ;  /* 0x00000005ff167899 */ /* 0x000fc40008011404 */
[----:B------:R-:W-:Y:S02]  /*57a0*/  UIADD3 UR4, UPT, UPT, UR15, 0x388, URZ ;  /* 0x000003880f047890 */ /* 0x000fe4000fffe0ff */
[----:B------:R-:W-:Y:S02]  /*57b0*/  UISETP.LT.AND UP0, UPT, UR22, 0x1, UPT ;  /* 0x000000011600788c */ /* 0x000fe4000bf01270 */
[----:B------:R-:W-:Y:S02]  /*57c0*/  USHF.R.U32.HI UR5, URZ, 0x4, UR5 ;  /* 0x00000004ff057899 */ /* 0x000fe40008011605 */
[----:B------:R-:W-:Y:S02]  /*57d0*/  USEL UR24, UR22, 0x1, !UP0 ;  /* 0x0000000116187887 */ /* 0x000fe4000c000000 */
[----:B------:R-:W-:Y:S02]  /*57e0*/  UPRMT UR23, URZ, 0x654, UR4 ;  /* 0x00000654ff177896 */ /* 0x000fe40008000004 */
[----:B------:R-:W-:-:S02]  /*57f0*/  ULOP3.LUT UR16, UR5, 0x3fff, URZ, 0xc0, !UPT ;  /* 0x00003fff05107892 */ /* 0x000fc4000f8ec0ff */
[----:B------:R-:W-:Y:S02]  /*5800*/  UIADD3 UR24, UPT, UPT, -UR24, URZ, URZ ;  /* 0x000000ff18187290 */ /* 0x000fe4000fffe1ff */
[----:B-1----:R-:W-:Y:S01]  /*5810*/  UISETP.GE.AND UP4, UPT, UR6, 0x1, UPT ;  /* 0x000000010600788c */ /* 0x002fe2000bf86270 */
[C---:B--2---:R-:W-:Y:S01]  /*5820*/  VIADD R3, R9.reuse, 0x40 ;  /* 0x0000004009037836 */ /* 0x044fe20000000000 */
[----:B------:R-:W-:-:S04]  /*5830*/  LOP3.LUT R2, R9, 0xffff, RZ, 0xc0, !PT ;  /* 0x0000ffff09027812 */ /* 0x000fc800078ec0ff */
[----:B------:R-:W-:-:S05]  /*5840*/  LOP3.LUT R3, R3, 0xffff, RZ, 0xc0, !PT ;  /* 0x0000ffff03037812 */ /* 0x000fca00078ec0ff */
[----:B------:R1:W-:Y:S02]  /*5850*/  STL.64 [R1], R2 ;  /* 0x0000000201007387 */ /* 0x0003e40000100a00 */
[----:B-1----:R-:W-:-:S07]  /*5860*/  CS2R R2, SRZ ;  /* 0x0000000000027805 */ /* 0x002fce000001ff00 */
.L_x_104:
[----:B-1----:R-:W-:-:S04]  /*5870*/  SHF.L.U32 R5, R3, 0x1f, RZ ;  /* 0x0000001f03057819 */ /* 0x002fc800000006ff */
[----:B------:R-:W1:Y:S02]  /*5880*/  SYNCS.PHASECHK.TRANS64.TRYWAIT P0, [UR15+0x380], R5 ;  /* 0x00038005ff0075a7 */ /* 0x000e64000800110f */
[----:B-12-4-:R-:W-:Y:S05]  /*5890*/  @!P0 BRA `(.L_x_98) ;  /* 0x0000005000108947 */ /* 0x016fea0003800000 */
.L_x_255:
[----:B-1----:R-:W1:Y:S01]  /*58a0*/  LDS.128 R4, [UR15+0x3c0] ;  /* 0x0003c00fff047984 */ /* 0x002e620008000c00 */
[----:B------:R-:W-:Y:S01]  /*58b0*/  ULEA UR19, UR18, UR15, 0x3 ;  /* 0x0000000f12137291 */ /* 0x000fe2000f8e18ff */
[----:B------:R-:W-:Y:S01]  /*58c0*/  SHF.L.U32 R0, R8, 0x1f, RZ ;  /* 0x0000001f08007819 */ /* 0x000fe200000006ff */
[----:B------:R-:W-:Y:S01]  /*58d0*/  @!PT LDS RZ, [RZ] ;  /* 0x00000000fffff984 */ /* 0x000fe20000000800 */
[----:B------:R-:W-:Y:S01]  /*58e0*/  @!PT LDS RZ, [RZ] ;  /* 0x00000000fffff984 */ /* 0x000fe20000000800 */
[----:B------:R-:W-:Y:S01]  /*58f0*/  @!PT LDS RZ, [RZ] ;  /* 0x00000000fffff984 */ /* 0x000fe20000000800 */
[----:B------:R-:W-:Y:S01]  /*5900*/  @!PT LDS RZ, [RZ] ;  /* 0x00000000fffff984 */ /* 0x000fe20000000800 */
[----:B------:R2:W-:Y:S06]  /*5910*/  MEMBAR.ALL.CTA ;  /* 0x0000000000007992 */ /* 0x0005ec0000008000 */
[----:B--2---:R-:W2:Y:S02]  /*5920*/  FENCE.VIEW.ASYNC.S ;  /* 0x00000000000073c6 */ /* 0x004ea40000000000 */
[----:B--2---:R-:W-:Y:S01]  /*5930*/  SYNCS.ARRIVE.TRANS64.RED.A1T0 RZ, [UR23], RZ ;  /* 0x000000ffffff79a7 */ /* 0x004fe20008100417 */
[----:B------:R-:W2:Y:S01]  /*5940*/  SYNCS.PHASECHK.TRANS64.TRYWAIT P0, [UR19+0x3a0], R0 ;  /* 0x0003a000ff0075a7 */ /* 0x000ea20008001113 */
[----:B-1----:R-:W-:Y:S01]  /*5950*/  LOP3.LUT P2, RZ, R6, 0x1, RZ, 0xc0, !PT ;  /* 0x0000000106ff7812 */ /* 0x002fe2000784c0ff */
[----:B--2---:R-:W-:-:S12]  /*5960*/  @!P0 BRA `(.L_x_99) ;  /* 0x0000004c00f48947 */ /* 0x004fd80003800000 */
.L_x_257:
[----:B------:R-:W-:Y:S05]  /*5970*/  BRA.U !UP4, `(.L_x_100) ;  /* 0x000000010cb07547 */ /* 0x000fea000b800000 */
[----:B-1----:R-:W-:Y:S01]  /*5980*/  IMAD.U32 R0, RZ, RZ, UR18 ;  /* 0x00000012ff007e24 */ /* 0x002fe2000f8e00ff */
[----:B------:R-:W-:-:S04]  /*5990*/  ULEA UR4, UR12, UR15, 0x3 ;  /* 0x0000000f0c047291 */ /* 0x000fc8000f8e18ff */
[----:B------:R-:W-:Y:S02]  /*59a0*/  LEA R4, R0, R1, 0x2 ;  /* 0x0000000100047211 */ /* 0x000fe400078e10ff */
[----:B------:R-:W-:-:S04]  /*59b0*/  SHF.L.U32 R0, R2, 0x1f, RZ ;  /* 0x0000001f02007819 */ /* 0x000fc800000006ff */
[----:B------:R-:W5:Y:S01]  /*59c0*/  LDL R4, [R4] ;  /* 0x0000000004047983 */ /* 0x000f620000100800 */
[----:B------:R1:W2:Y:S01]  /*59d0*/  SYNCS.PHASECHK.TRANS64.TRYWAIT P1, [UR4], R0 ;  /* 0x00000000ff0075a7 */ /* 0x0002a20008021104 */
[----:B------:R-:W-:Y:S01]  /*59e0*/  UPLOP3.LUT UP2, UPT, UPT, UPT, UPT, 0x40, 0x4 ;  /* 0x000000000004789c */ /* 0x000fe20003f4e870 */
[----:B------:R-:W-:Y:S01]  /*59f0*/  UMOV UR14, UR24 ;  /* 0x00000018000e7c82 */ /* 0x000fe20008000000 */
[----:B------:R-:W-:Y:S01]  /*5a00*/  UMOV UR13, UR22 ;  /* 0x00000016000d7c82 */ /* 0x000fe20008000000 */
[----:B------:R-:W-:-:S08]  /*5a10*/  UMOV UR5, UR12 ;  /* 0x0000000c00057c82 */ /* 0x000fd00008000000 */
.L_x_103:
[----:B------:R-:W-:Y:S02]  /*5a20*/  UIADD3 UR14, UPT, UPT, UR14, 0x1, URZ ;  /* 0x000000010e0e7890 */ /* 0x000fe4000fffe0ff */
[----:B------:R-:W-:Y:S02]  /*5a30*/  ULEA UR11, UR5, UR15, 0x3 ;  /* 0x0000000f050b7291 */ /* 0x000fe4000f8e18ff */
[----:B------:R-:W-:Y:S01]  /*5a40*/  UISETP.NE.AND UP3, UPT, UR14, URZ, UPT ;  /* 0x000000ff0e00728c */ /* 0x000fe2000bf65270 */
[----:B--234-:R-:W-:Y:S10]  /*5a50*/  @P1 BRA `(.L_x_101) ;  /* 0x00000000000c1947 */ /* 0x01cff40003800000 */
[----:B------:R-:W-:Y:S04]  /*5a60*/  SHF.L.U32 R5, R2, 0x1f, RZ ;  /* 0x0000001f02057819 */ /* 0x000fe800000006ff */
[----:B------:R-:W2:Y:S02]  /*5a70*/  SYNCS.PHASECHK.TRANS64.TRYWAIT P0, [UR11], R5 ;  /* 0x00000005ff0075a7 */ /* 0x000ea4000800110b */
[----:B--2---:R-:W-:Y:S05]  /*5a80*/  @!P0 BRA `(.L_x_102) ;  /* 0x0000004c00c48947 */ /* 0x004fea0003800000 */
.L_x_101:
[----:B------:R-:W-:Y:S01]  /*5a90*/  UISETP.NE.AND UP0, UPT, UR13, 0x1, UPT ;  /* 0x000000010d00788c */ /* 0x000fe2000bf05270 */
[----:B------:R-:W-:Y:S01]  /*5aa0*/  PLOP3.LUT P1, PT, PT, PT, PT, 0x80, 0x8 ;  /* 0x000000000008781c */ /* 0x000fe20003f2f070 */
[----:B------:R-:W-:Y:S02]  /*5ab0*/  UIADD3 UR4, UPT, UPT, UR5, 0x1, URZ ;  /* 0x0000000105047890 */ /* 0x000fe4000fffe0ff */
[----:B------:R-:W-:Y:S02]  /*5ac0*/  USHF.L.U32 UR5, UR5, 0x7, URZ ;  /* 0x0000000705057899 */ /* 0x000fe400080006ff */
[----:B------:R-:W-:Y:S01]  /*5ad0*/  UISETP.NE.AND UP1, UPT, UR4, 0x36, UPT ;  /* 0x000000360400788c */ /* 0x000fe2000bf25270 */
[----:B------:R-:W-:Y:S01]  /*5ae0*/  PLOP3.LUT P0, PT, PT, PT, UP0, 0x80, 0x8 ;  /* 0x000000000008781c */ /* 0x000fe20003f0f008 */
[----:B------:R-:W-:Y:S02]  /*5af0*/  UIADD3 UR8, UPT, UPT, UR17, UR5, URZ ;  /* 0x0000000511087290 */ /* 0x000fe4000fffe0ff */
[----:B------:R-:W-:Y:S02]  /*5b00*/  USEL UR6, URZ, 0x1, UP1 ;  /* 0x00000001ff067887 */ /* 0x000fe40008800000 */
[----:B------:R-:W-:Y:S01]  /*5b10*/  USEL UR12, UR4, URZ, UP1 ;  /* 0x000000ff040c7287 */ /* 0x000fe20008800000 */
[----:B------:R-:W-:Y:S01]  /*5b20*/  UMOV UR9, 0x80004020 ;  /* 0x8000402000097882 */ /* 0x000fe20000000000 */
[----:B------:R-:W-:Y:S02]  /*5b30*/  UMOV UR7, 0x80004020 ;  /* 0x8000402000077882 */ /* 0x000fe40000000000 */
[----:B------:R-:W-:Y:S01]  /*5b40*/  @UP0 ULEA UR4, UR12, UR15, 0x3 ;  /* 0x0000000f0c040291 */ /* 0x000fe2000f8e18ff */
[----:B------:R-:W-:Y:S01]  /*5b50*/  LOP3.LUT R2, R2, UR6, RZ, 0x3c, !PT ;  /* 0x0000000602027c12 */ /* 0x000fe2000f8e3cff */
[----:B------:R-:W-:Y:S02]  /*5b60*/  UIADD3 UR6, UPT, UPT, UR16, UR5, URZ ;  /* 0x0000000510067290 */ /* 0x000fe4000fffe0ff */
[----:B------:R-:W-:Y:S01]  /*5b70*/  UIADD3 UR13, UPT, UPT, UR13, -0x1, URZ ;  /* 0xffffffff0d0d7890 */ /* 0x000fe2000fffe0ff */
[----:B-1----:R-:W-:Y:S01]  /*5b80*/  @P0 SHF.L.U32 R0, R2, 0x1f, RZ ;  /* 0x0000001f02000819 */ /* 0x002fe200000006ff */
[----:B------:R-:W-:Y:S03]  /*5b90*/  UMOV UR5, UR12 ;  /* 0x0000000c00057c82 */ /* 0x000fe60008000000 */
[----:B------:R3:W4:Y:S01]  /*5ba0*/  @P0 SYNCS.PHASECHK.TRANS64.TRYWAIT P1, [UR4], R0 ;  /* 0x00000000ff0005a7 */ /* 0x0007220008021104 */
[----:B------:R-:W-:Y:S11]  /*5bb0*/  ELECT P0, URZ, PT ;  /* 0x0000000000ff782f */ /* 0x000ff60003800000 */
[----:B------:R-:W-:Y:S02]  /*5bc0*/  @!UPT UIADD3 URZ, UPT, UPT, URZ, URZ, URZ ;  /* 0x000000fffffff290 */ /* 0x000fe4000fffe0ff */
[----:B-----5:R-:W-:Y:S01]  /*5bd0*/  @P0 R2UR.BROADCAST UR10, R4 ;  /* 0x00000000040a02ca */ /* 0x020fe200008e0000 */
[----:B------:R-:W-:Y:S11]  /*5be0*/  UIADD3 UR4, UPT, UPT, UR11, 0x1b0, URZ ;  /* 0x000001b00b047890 */ /* 0x000ff6000fffe0ff */
[----:B------:R-:W-:Y:S01]  /*5bf0*/  @!UPT UIADD3 URZ, UPT, UPT, URZ, URZ, URZ ;  /* 0x000000fffffff290 */ /* 0x000fe2000fffe0ff */
[----:B------:R3:W-:Y:S01]  /*5c00*/  UTCQMMA gdesc[UR8], gdesc[UR6], tmem[UR10], tmem[UR20], idesc[UR21], UP2 ;  /* 0x00ff1406080075ea */ /* 0x0007e2000900030a */
[----:B------:R-:W-:Y:S01]  /*5c10*/  UPLOP3.LUT UP2, UPT, UPT, UPT, UPT, 0x80, 0x8 ;  /* 0x000000000008789c */ /* 0x000fe20003f4f070 */
[----:B------:R3:W-:Y:S01]  /*5c20*/  UTCBAR [UR4], URZ ;  /* 0x000000ff040073e9 */ /* 0x0007e200080000ff */
[----:B------:R-:W-:Y:S09]  /*5c30*/  BRA.U UP3, `(.L_x_103) ;  /* 0xfffffffd03787547 */ /* 0x000ff2000b83ffff */
.L_x_100:
[----:B---3--:R-:W-:Y:S01]  /*5c40*/  UIADD3 UR4, UPT, UPT, UR18, 0x1, URZ ;  /* 0x0000000112047890 */ /* 0x008fe2000fffe0ff */
[----:B------:R-:W-:Y:S01]  /*5c50*/  LOP3.LUT R3, R3, 0x1, RZ, 0x3c, !PT ;  /* 0x0000000103037812 */ /* 0x000fe200078e3cff */
[----:B------:R-:W-:Y:S02]  /*5c60*/  UIADD3 UR5, UPT, UPT, UR19, 0x390, URZ ;  /* 0x0000039013057890 */ /* 0x000fe4000fffe0ff */
[----:B------:R-:W-:-:S04]  /*5c70*/  UISETP.NE.AND UP0, UPT, UR4, 0x2, UPT ;  /* 0x000000020400788c */ /* 0x000fc8000bf05270 */
[----:B------:R-:W-:Y:S02]  /*5c80*/  USEL UR6, URZ, 0x1, UP0 ;  /* 0x00000001ff067887 */ /* 0x000fe40008000000 */
[----:B------:R-:W-:Y:S01]  /*5c90*/  USEL UR18, UR4, URZ, UP0 ;  /* 0x000000ff04127287 */ /* 0x000fe20008000000 */
[----:B------:R2:W-:Y:S03]  /*5ca0*/  UTCBAR [UR5], URZ ;  /* 0x000000ff050073e9 */ /* 0x0005e600080000ff */
[----:B------:R-:W-:Y:S01]  /*5cb0*/  LOP3.LUT R8, R8, UR6, RZ, 0x3c, !PT ;  /* 0x0000000608087c12 */ /* 0x000fe2000f8e3cff */
[----:B------:R-:W-:Y:S07]  /*5cc0*/  @P2 BRA `(.L_x_104) ;  /* 0xfffffff800e82947 */ /* 0x000fee000383ffff */
[----:B------:R-:W3:Y:S01]  /*5cd0*/  S2UR UR6, SR_CgaCtaId ;  /* 0x00000000000679c3 */ /* 0x000ee20000008800 */
[----:B------:R-:W-:Y:S01]  /*5ce0*/  ELECT P0, URZ, PT ;  /* 0x0000000000ff782f */ /* 0x000fe20003800000 */
[----:B-1----:R-:W-:Y:S01]  /*5cf0*/  IMAD.MOV.U32 R0, RZ, RZ, 0x1 ;  /* 0x00000001ff007424 */ /* 0x002fe200078e00ff */
[----:B------:R-:W-:Y:S01]  /*5d00*/  UIADD3 UR15, UPT, UPT, UR15, 0x3a0, URZ ;  /* 0x000003a00f0f7890 */ /* 0x000fe2000fffe0ff */
[----:B------:R-:W-:Y:S01]  /*5d10*/  SHF.L.U32 R3, R8, 0x1f, RZ ;  /* 0x0000001f08037819 */ /* 0x000fe200000006ff */
[----:B------:R-:W-:-:S03]  /*5d20*/  UMOV UR4, 0x40 ;  /* 0x0000004000047882 */ /* 0x000fc60000000000 */
[----:B------:R-:W-:Y:S01]  /*5d30*/  UVIRTCOUNT.DEALLOC.SMPOOL 0x80 ;  /* 0x000000800000784c */ /* 0x000fe20000000000 */
[----:B---3--:R-:W-:Y:S02]  /*5d40*/  ULEA UR6, UR6, UR4, 0x18 ;  /* 0x0000000406067291 */ /* 0x008fe4000f8ec0ff */
[----:B------:R-:W-:-:S07]  /*5d50*/  ULEA UR4, UR18, UR15, 0x3 ;  /* 0x0000000f12047291 */ /* 0x000fce000f8e18ff */
[----:B------:R1:W-:Y:S02]  /*5d60*/  @P0 STS.U8 [UR6+0x1c], R0 ;  /* 0x00001c00ff000988 */ /* 0x0003e40008000006 */
[----:B------:R-:W3:Y:S02]  /*5d70*/  SYNCS.PHASECHK.TRANS64.TRYWAIT P0, [UR4], R3 ;  /* 0x00000003ff0075a7 */ /* 0x000ee40008001104 */
[----:B-1-3--:R-:W-:Y:S05]  /*5d80*/  @!P0 BRA `(.L_x_105) ;  /* 0x0000004c001c8947 */ /* 0x00afea0003800000 */
.L_x_260:
[----:B------:R-:W-:-:S04]  /*5d90*/  UIADD3 UR4, UPT, UPT, UR18, 0x1, URZ ;  /* 0x0000000112047890 */ /* 0x000fc8000fffe0ff */
[----:B------:R-:W-:-:S04]  /*5da0*/  UISETP.NE.AND UP0, UPT, UR4, 0x2, UPT ;  /* 0x000000020400788c */ /* 0x000fc8000bf05270 */
[----:B--2---:R-:W-:Y:S02]  /*5db0*/  USEL UR5, URZ, 0x1, UP0 ;  /* 0x00000001ff057887 */ /* 0x004fe40008000000 */
[----:B------:R-:W-:-:S04]  /*5dc0*/  USEL UR4, UR4, URZ, UP0 ;  /* 0x000000ff04047287 */ /* 0x000fc80008000000 */
[----:B------:R-:W-:Y:S01]  /*5dd0*/  ULEA UR4, UR4, UR15, 0x3 ;  /* 0x0000000f04047291 */ /* 0x000fe2000f8e18ff */
[----:B-1----:R-:W-:-:S04]  /*5de0*/  LOP3.LUT R3, R8, UR5, RZ, 0x3c, !PT ;  /* 0x0000000508037c12 */ /* 0x002fc8000f8e3cff */
[----:B------:R-:W-:-:S04]  /*5df0*/  SHF.L.U32 R3, R3, 0x1f, RZ ;  /* 0x0000001f03037819 */ /* 0x000fc800000006ff */
[----:B------:R-:W1:Y:S02]  /*5e00*/  SYNCS.PHASECHK.TRANS64.TRYWAIT P0, [UR4], R3 ;  /* 0x00000003ff0075a7 */ /* 0x000e640008001104 */
[----:B-1----:R-:W-:Y:S05]  /*5e10*/  @!P0 BRA `(.L_x_106) ;  /* 0x0000004c00108947 */ /* 0x002fea0003800000 */
.L_x_262:
[----:B------:R-:W-:Y:S01]  /*5e20*/  NOP ;  /* 0x0000000000007918 */ /* 0x000fe20000000000 */
[----:B-1----:R-:W1:Y:S01]  /*5e30*/  LDS R0, [UR6+0x14] ;  /* 0x00001406ff007984 */ /* 0x002e620008000800 */
[----:B------:R-:W-:Y:S01]  /*5e40*/  LOP3.LUT R2, R9, 0xffff, RZ, 0xc0, !PT ;  /* 0x0000ffff09027812 */ /* 0x000fe200078ec0ff */
[----:B------:R-:W-:Y:S02]  /*5e50*/  IMAD.MOV.U32 R3, RZ, RZ, 0xffff ;  /* 0x0000ffffff037424 */ /* 0x000fe400078e00ff */
[----:B------:R-:W-:Y:S01]  /*5e60*/  IMAD.MOV.U32 R5, RZ, RZ, 0x1 ;  /* 0x00000001ff057424 */ /* 0x000fe200078e00ff */
[----:B------:R-:W-:-:S04]  /*5e70*/  SHF.R.U32.HI R2, RZ, 0x5, R2 ;  /* 0x00000005ff027819 */ /* 0x000fc80000011602 */
[-C--:B------:R-:W-:Y:S02]  /*5e80*/  SHF.L.U32 R3, R3, R2.reuse, RZ ;  /* 0x0000000203037219 */ /* 0x080fe400000006ff */
[----:B------:R-:W-:Y:S02]  /*5e90*/  SHF.L.U32 R5, R5, R2, RZ ;  /* 0x0000000205057219 */ /* 0x000fe400000006ff */
[----:B-1----:R-:W-:-:S04]  /*5ea0*/  LOP3.LUT R0, R0, R3, RZ, 0xc0, !PT ;  /* 0x0000000300007212 */ /* 0x002fc800078ec0ff */
[----:B------:R-:W-:-:S13]  /*5eb0*/  ISETP.NE.AND P0, PT, R0, R3, PT ;  /* 0x000000030000720c */ /* 0x000fda0003f05270 */
[----:B------:R-:W-:Y:S05]  /*5ec0*/  @P0 BRA `(.L_x_107) ;  /* 0x00000000005c0947 */ /* 0x000fea0003800000 */
[----:B------:R-:W1:Y:S02]  /*5ed0*/  LDS R0, [UR6+0x18] ;  /* 0x00001806ff007984 */ /* 0x000e640008000800 */
[----:B-1----:R-:W-:-:S04]  /*5ee0*/  LOP3.LUT R0, R0, R5, RZ, 0xc0, !PT ;  /* 0x0000000500007212 */ /* 0x002fc800078ec0ff */
[----:B------:R-:W-:-:S13]  /*5ef0*/  ISETP.NE.AND P0, PT, R0, R5, PT ;  /* 0x000000050000720c */ /* 0x000fda0003f05270 */
[----:B------:R-:W-:Y:S05]  /*5f00*/  @P0 BRA `(.L_x_108) ;  /* 0x0000000000400947 */ /* 0x000fea0003800000 */
[----:B------:R-:W-:Y:S01]  /*5f10*/  R2UR UR4, R3 ;  /* 0x00000000030472ca */ /* 0x000fe200000e0000 */
[----:B------:R-:W1:Y:S01]  /*5f20*/  S2R R2, SR_LANEID ;  /* 0x0000000000027919 */ /* 0x000e620000000000 */
[----:B------:R-:W-:-:S04]  /*5f30*/  LOP3.LUT R5, RZ, R5, RZ, 0x33, !PT ;  /* 0x00000005ff057212 */ /* 0x000fc800078e33ff */
[----:B------:R-:W2:Y:S07]  /*5f40*/  REDUX UR7, R5 ;  /* 0x00000000050773c4 */ /* 0x000eae0000000000 */
[----:B------:R-:W-:-:S03]  /*5f50*/  ULOP3.LUT UR5, URZ, UR4, URZ, 0x33, !UPT ;  /* 0x00000004ff057292 */ /* 0x000fc6000f8e33ff */
[----:B------:R-:W-:Y:S02]  /*5f60*/  VOTEU.ANY UR4, UPT, PT ;  /* 0x0000000000047886 */ /* 0x000fe400038e0100 */
[----:B------:R-:W-:Y:S01]  /*5f70*/  UFLO.U32 UR4, UR4 ;  /* 0x00000004000472bd */ /* 0x000fe200080e0000 */
[----:B------:R-:W-:-:S04]  /*5f80*/  IMAD.U32 R0, RZ, RZ, UR5 ;  /* 0x00000005ff007e24 */ /* 0x000fc8000f8e00ff */
[----:B------:R-:W3:Y:S02]  /*5f90*/  REDUX UR8, R0 ;  /* 0x00000000000873c4 */ /* 0x000ee40000000000 */
[----:B------:R1:W-:Y:S02]  /*5fa0*/  UTCATOMSWS.AND URZ, UR5 ;  /* 0x0000000500ff79e3 */ /* 0x0003e40008000000 */
[----:B-1----:R-:W-:Y:S01]  /*5fb0*/  ISETP.EQ.U32.AND P0, PT, R2, UR4, PT ;  /* 0x0000000402007c0c */ /* 0x002fe2000bf02070 */
[----:B--2---:R-:W-:Y:S02]  /*5fc0*/  IMAD.U32 R2, RZ, RZ, UR7 ;  /* 0x00000007ff027e24 */ /* 0x004fe4000f8e00ff */
[----:B---3--:R-:W-:-:S10]  /*5fd0*/  IMAD.U32 R3, RZ, RZ, UR8 ;  /* 0x00000008ff037e24 */ /* 0x008fd4000f8e00ff */
[----:B------:R1:W-:Y:S04]  /*5fe0*/  @P0 ATOMS.AND RZ, [UR6+0x14], R3 ;  /* 0x00001403ffff098c */ /* 0x0003e8000a800006 */
[----:B------:R1:W-:Y:S01]  /*5ff0*/  @P0 ATOMS.AND RZ, [UR6+0x18], R2 ;  /* 0x00001802ffff098c */ /* 0x0003e2000a800006 */
[----:B------:R-:W-:Y:S05]  /*6000*/  BRA `(.L_x_109) ;  /* 0x0000000000147947 */ /* 0x000fea0003800000 */
.L_x_108:
[----:B------:R-:W-:Y:S02]  /*6010*/  MOV R2, 0x6030 ;  /* 0x0000603000027802 */ /* 0x000fe40000000f00 */
[----:B----45:R-:W-:Y:S05]  /*6020*/  CALL.REL.NOINC `($__internal_0_$__cuda_sm10x_tcgen05_guardrail_trap_col_being_dealloced_not_returned_by_alloc) ;  /* 0x0000004c00307944 */ /* 0x030fea0003c00000 */
[----:B------:R-:W-:Y:S05]  /*6030*/  BRA `(.L_x_109) ;  /* 0x0000000000087947 */ /* 0x000fea0003800000 */
.L_x_107:
[----:B------:R-:W-:Y:S02]  /*6040*/  MOV R2, 0x6060 ;  /* 0x0000606000027802 */ /* 0x000fe40000000f00 */
[----:B----45:R-:W-:Y:S05]  /*6050*/  CALL.REL.NOINC `($__internal_2_$__cuda_sm10x_tcgen05_guardrail_trap_unallocated_columns_being_dealloced) ;  /* 0x0000004c003c7944 */ /* 0x030fea0003c00000 */
.L_x_109:
[----:B------:R-:W-:Y:S01]  /*6060*/  NOP ;  /* 0x0000000000007918 */ /* 0x000fe20000000000 */
[----:B------:R-:W-:Y:S05]  /*6070*/  EXIT ;  /* 0x000000000000794d */ /* 0x000fea0003800000 */
.L_x_93:
[----:B------:R-:W2:Y:S01]  /*6080*/  LDCU UR5, c[0x0][0x384] ;  /* 0x00007080ff0577ac */ /* 0x000ea20008000800 */
[----:B------:R-:W-:Y:S02]  /*6090*/  UISETP.NE.OR UP0, UPT, UR15, 0x3, !UP2 ;  /* 0x000000030f00788c */ /* 0x000fe4000d705670 */
[----:B--2---:R-:W-:-:S07]  /*60a0*/  UIADD3 UR5, UPT, UPT, UR5, 0x3f, URZ ;  /* 0x0000003f05057890 */ /* 0x004fce000fffe0ff */
[----:B------:R-:W-:Y:S05]  /*60b0*/  BRA.U UP0, `(.L_x_110) ;  /* 0x0000001100107547 */ /* 0x000fea000b800000 */
[----:B------:R-:W-:Y:S01]  /*60c0*/  USHF.R.S32.HI UR4, URZ, 0x1f, UR5 ;  /* 0x0000001fff047899 */ /* 0x000fe20008011405 */
[----:B------:R-:W2:Y:S01]  /*60d0*/  LDC.64 R2, c[0x0][0x888] ;  /* 0x00022200ff027b82 */ /* 0x000ea20000000a00 */
[----:B------:R-:W3:Y:S01]  /*60e0*/  LDCU UR15, c[0x0][0xb0c] ;  /* 0x00016180ff0f77ac */ /* 0x000ee20008000800 */
[----:B------:R-:W-:Y:S01]  /*60f0*/  R2UR UR48, R70 ;  /* 0x00000000463072ca */ /* 0x000fe200000e0000 */
[----:B------:R-:W-:Y:S01]  /*6100*/  IMAD.MOV.U32 R11, RZ, RZ, 0x1 ;  /* 0x00000001ff0b7424 */ /* 0x000fe200078e00ff */
[----:B------:R-:W-:Y:S01]  /*6110*/  R2UR UR44, R71 ;  /* 0x00000000472c72ca */ /* 0x000fe200000e0000 */
[----:B------:R-:W-:Y:S01]  /*6120*/  ULEA.HI UR4, UR4, UR5, URZ, 0x6 ;  /* 0x0000000504047291 */ /* 0x000fe2000f8f30ff */
[----:B------:R-:W-:Y:S01]  /*6130*/  IMAD.MOV.U32 R10, RZ, RZ, RZ ;  /* 0x000000ffff0a7224 */ /* 0x000fe200078e00ff */
[----:B------:R-:W4:Y:S01]  /*6140*/  LDCU UR38, c[0x0][0x370] ;  /* 0x00006e00ff2677ac */ /* 0x000f220008000800 */
[----:B------:R-:W1:Y:S01]  /*6150*/  S2UR UR11, SR_CgaCtaId ;  /* 0x00000000000b79c3 */ /* 0x000e620000008800 */
[----:B------:R-:W-:Y:S01]  /*6160*/  USHF.R.S32.HI UR29, URZ, 0x6, UR4 ;  /* 0x00000006ff1d7899 */ /* 0x000fe20008011404 */
[----:B------:R-:W4:Y:S05]  /*6170*/  LDCU.128 UR32, c[0x0][0xb10] ;  /* 0x00016200ff2077ac */ /* 0x000f2a0008000c00 */
[----:B------:R-:W-:Y:S01]  /*6180*/  IMAD.U32 R4, RZ, RZ, UR29 ;  /* 0x0000001dff047e24 */ /* 0x000fe2000f8e00ff */
[----:B------:R-:W4:Y:S04]  /*6190*/  LDCU UR4, c[0x0][0xb30] ;  /* 0x00016600ff0477ac */ /* 0x000f280008000800 */
[----:B------:R-:W-:Y:S01]  /*61a0*/  IABS R0, R4 ;  /* 0x0000000400007213 */ /* 0x000fe20000000000 */
[----:B------:R-:W1:Y:S01]  /*61b0*/  LDCU UR31, c[0x0][0x374] ;  /* 0x00006e80ff1f77ac */ /* 0x000e620008000800 */
[----:B--2---:R-:W-:-:S02]  /*61c0*/  ISETP.NE.U32.AND P0, PT, R2, RZ, PT ;  /* 0x000000ff0200720c */ /* 0x004fc40003f05070 */
[----:B------:R-:W-:Y:S01]  /*61d0*/  R2UR UR28, R0 ;  /* 0x00000000001c72ca */ /* 0x000fe200000e0000 */
[----:B------:R-:W2:Y:S01]  /*61e0*/  LDCU.64 UR8, c[0x0][0x348] ;  /* 0x00006900ff0877ac */ /* 0x000ea20008000a00 */
[----:B------:R-:W-:Y:S02]  /*61f0*/  ISETP.NE.AND.EX P0, PT, R3, RZ, PT, P0 ;  /* 0x000000ff0300720c */ /* 0x000fe40003f05300 */
[----:B------:R-:W2:Y:S01]  /*6200*/  LDC.64 R2, c[0x0][0x890] ;  /* 0x00022400ff027b82 */ /* 0x000ea20000000a00 */
[----:B------:R-:W-:Y:S01]  /*6210*/  IABS R4, R4 ;  /* 0x0000000400047213 */ /* 0x000fe20000000000 */
[----:B------:R-:W-:Y:S01]  /*6220*/  UMOV UR24, 0x400 ;  /* 0x0000040000187882 */ /* 0x000fe20000000000 */
[----:B------:R-:W2:Y:S03]  /*6230*/  LDCU UR50, c[0x0][0xb20] ;  /* 0x00016400ff3277ac */ /* 0x000ea60008000800 */
[----:B------:R-:W-:Y:S01]  /*6240*/  IMAD.MOV R4, RZ, RZ, -R4 ;  /* 0x000000ffff047224 */ /* 0x000fe200078e0a04 */
[----:B------:R-:W2:Y:S02]  /*6250*/  LDCU UR30, c[0x0][0x388] ;  /* 0x00007100ff1e77ac */ /* 0x000ea40008000800 */
[----:B------:R-:W2:Y:S01]  /*6260*/  I2F.RP R5, UR28 ;  /* 0x0000001c00057d06 */ /* 0x000ea20008209400 */
[----:B---3--:R-:W-:Y:S01]  /*6270*/  UISETP.NE.AND UP2, UPT, UR15, 0x1, UPT ;  /* 0x000000010f00788c */ /* 0x008fe2000bf45270 */
[----:B------:R-:W-:Y:S01]  /*6280*/  R2UR UR45, R4 ;  /* 0x00000000042d72ca */ /* 0x000fe200000e0000 */
[----:B----4-:R-:W-:-:S02]  /*6290*/  UISETP.NE.AND UP2, UPT, UR4, 0x1, UPT ;  /* 0x000000010400788c */ /* 0x010fc4000bf45270 */
[----:B-1----:R-:W-:Y:S02]  /*62a0*/  ULEA UR24, UR11, UR24, 0x18 ;  /* 0x000000180b187291 */ /* 0x002fe4000f8ec0ff */
[----:B------:R-:W-:Y:S02]  /*62b0*/  UIMAD.WIDE.U32 UR6, UR38, UR32, URZ ;  /* 0x00000020260672a5 */ /* 0x000fe4000f8e00ff */
[----:B------:R-:W-:Y:S02]  /*62c0*/  UIADD3 UR46, UPT, UPT, UR24, 0x360, URZ ;  /* 0x00000360182e7890 */ /* 0x000fe4000fffe0ff */
[----:B------:R-:W-:Y:S02]  /*62d0*/  UIMAD.WIDE.U32 UR12, UR31, UR35, URZ ;  /* 0x000000231f0c72a5 */ /* 0x000fe4000f8e00ff */
[----:B------:R-:W-:Y:S01]  /*62e0*/  UPRMT UR46, UR11, 0x654, UR46 ;  /* 0x000006540b2e7896 */ /* 0x000fe2000800002e */
[----:B--2---:R-:W1:Y:S01]  /*62f0*/  MUFU.RCP R0, R5 ;  /* 0x0000000500007308 */ /* 0x004e620000001000 */
[----:B------:R-:W-:-:S02]  /*6300*/  UISETP.NE.AND UP0, UPT, UR39, 0x1, UPT ;  /* 0x000000012700788c */ /* 0x000fc4000bf05270 */
[----:B------:R-:W-:Y:S02]  /*6310*/  UIADD3 UR36, UP0, UPT, UR8, 0x580, URZ ;  /* 0x0000058008247890 */ /* 0x000fe4000ff1e0ff */
[----:B------:R-:W-:Y:S01]  /*6320*/  UIADD3 UR40, UPT, UPT, UR24, 0x388, URZ ;  /* 0x0000038818287890 */ /* 0x000fe2000fffe0ff */
[----:B------:R-:W-:Y:S01]  /*6330*/  UMOV UR6, UR7 ;  /* 0x0000000700067c82 */ /* 0x000fe20008000000 */
[----:B------:R-:W-:Y:S01]  /*6340*/  UMOV UR42, UR13 ;  /* 0x0000000d002a7c82 */ /* 0x000fe20008000000 */
[----:B------:R-:W-:Y:S02]  /*6350*/  UISETP.GE.AND UP1, UPT, UR39, 0x1, UPT ;  /* 0x000000012700788c */ /* 0x000fe4000bf26270 */
[----:B------:R-:W-:Y:S02]  /*6360*/  UIADD3.X UR37, UPT, UPT, URZ, UR9, URZ, UP0, !UPT ;  /* 0x00000009ff257290 */ /* 0x000fe400087fe4ff */
[----:B------:R-:W-:Y:S01]  /*6370*/  UPLOP3.LUT UP4, UPT, UPT, UPT, UPT, 0x40, 0x4 ;  /* 0x000000000004789c */ /* 0x000fe20003f8e870 */
[----:B------:R-:W2:Y:S01]  /*6380*/  LDCU.64 UR16, c[0x0][0xb28] ;  /* 0x00016500ff1077ac */ /* 0x000ea20008000a00 */
[----:B-1----:R-:W-:Y:S01]  /*6390*/  VIADD R0, R0, 0xffffffe ;  /* 0x0ffffffe00007836 */ /* 0x002fe20000000000 */
[----:B------:R-:W-:-:S02]  /*63a0*/  UISETP.NE.AND UP1, UPT, UR34, 0x1, UPT ;  /* 0x000000012200788c */ /* 0x000fc4000bf25270 */
[----:B------:R-:W-:-:S03]  /*63b0*/  UIADD3 UR8, UPT, UPT, UR24, 0x400, URZ ;  /* 0x0000040018087890 */ /* 0x000fc6000fffe0ff */
[----:B------:R-:W1:Y:S01]  /*63c0*/  F2I.FTZ.U32.TRUNC.NTZ R0, R0 ;  /* 0x0000000000007305 */ /* 0x000e62000021f000 */
[----:B------:R-:W-:Y:S02]  /*63d0*/  UIADD3 UR9, UPT, UPT, UR24, 0x360, URZ ;  /* 0x0000036018097890 */ /* 0x000fe4000fffe0ff */
[----:B------:R-:W-:Y:S02]  /*63e0*/  UPRMT UR40, URZ, 0x654, UR40 ;  /* 0x00000654ff287896 */ /* 0x000fe40008000028 */
[----:B------:R-:W-:Y:S02]  /*63f0*/  USHF.R.U32.HI UR43, URZ, UR33, UR6 ;  /* 0x00000021ff2b7299 */ /* 0x000fe40008011606 */
[----:B------:R-:W-:Y:S02]  /*6400*/  USHF.R.U32.HI UR42, URZ, UR50, UR42 ;  /* 0x00000032ff2a7299 */ /* 0x000fe4000801162a */
[----:B------:R-:W-:Y:S02]  /*6410*/  UISETP.NE.AND UP0, UPT, UR30, URZ, UPT ;  /* 0x000000ff1e00728c */ /* 0x000fe4000bf05270 */
[----:B------:R-:W-:Y:S01]  /*6420*/  UISETP.NE.AND UP6, UPT, UR29, URZ, UPT ;  /* 0x000000ff1d00728c */ /* 0x000fe2000bfc5270 */
[----:B------:R-:W-:Y:S01]  /*6430*/  VOTEU.ANY UP5, P0 ;  /* 0x0000000000ff7886 */ /* 0x000fe200000a0100 */
[----:B-1----:R-:W-:-:S13]  /*6440*/  R2UR UR5, R0 ;  /* 0x00000000000572ca */ /* 0x002fda00000e0000 */
[----:B------:R-:W-:-:S04]  /*6450*/  UIADD3 UR4, UPT, UPT, URZ, -UR5, URZ ;  /* 0x80000005ff047290 */ /* 0x000fc8000fffe0ff */
[----:B------:R-:W-:-:S03]  /*6460*/  UIMAD UR10, UR4, UR28, URZ ;  /* 0x0000001c040a72a4 */ /* 0x000fc6000f8e02ff */
[----:B------:R-:W-:Y:S02]  /*6470*/  UMOV UR4, URZ ;  /* 0x000000ff00047c82 */ /* 0x000fe40008000000 */
[----:B------:R-:W-:-:S07]  /*6480*/  UIMAD.WIDE.U32 UR10, UR5, UR10, UR4 ;  /* 0x0000000a050a72a5 */ /* 0x000fce000f8e0004 */
[----:B--2---:R-:W-:-:S05]  /*6490*/  UMOV UR41, UR11 ;  /* 0x0000000b00297c82 */ /* 0x004fca0008000000 */
.L_x_120:
[----:B------:R-:W-:Y:S04]  /*64a0*/  SHF.L.U32 R5, R10, 0x1f, RZ ;  /* 0x0000001f0a057819 */ /* 0x000fe800000006ff */
[----:B-1----:R-:W1:Y:S02]  /*64b0*/  SYNCS.PHASECHK.TRANS64.TRYWAIT P0, [UR24+0x380], R5 ;  /* 0x00038005ff0075a7 */ /* 0x002e640008001118 */
[----:B-1----:R-:W-:Y:S05]  /*64c0*/  @!P0 BRA `(.L_x_111) ;  /* 0x00000044007c8947 */ /* 0x002fea0003800000 */
.L_x_264:
[----:B-1----:R-:W1:Y:S01]  /*64d0*/  LDS.128 R4, [UR24+0x3c0] ;  /* 0x0003c018ff047984 */ /* 0x002e620008000c00 */
[----:B------:R-:W-:Y:S01]  /*64e0*/  UISETP.GE.AND UP0, UPT, UR39, 0x1, UPT ;  /* 0x000000012700788c */ /* 0x000fe2000bf06270 */
[----:B------:R-:W-:Y:S01]  /*64f0*/  @!PT LDS RZ, [RZ] ;  /* 0x00000000fffff984 */ /* 0x000fe20000000800 */
[----:B------:R-:W-:Y:S01]  /*6500*/  @!PT LDS RZ, [RZ] ;  /* 0x00000000fffff984 */ /* 0x000fe20000000800 */
[----:B------:R-:W-:Y:S01]  /*6510*/  @!PT LDS RZ, [RZ] ;  /* 0x00000000fffff984 */ /* 0x000fe20000000800 */
[----:B------:R-:W-:Y:S01]  /*6520*/  @!PT LDS RZ, [RZ] ;  /* 0x00000000fffff984 */ /* 0x000fe20000000800 */
[----:B------:R2:W-:Y:S06]  /*6530*/  MEMBAR.ALL.CTA ;  /* 0x0000000000007992 */ /* 0x0005ec0000008000 */
[----:B--2---:R-:W2:Y:S02]  /*6540*/  FENCE.VIEW.ASYNC.S ;  /* 0x00000000000073c6 */ /* 0x004ea40000000000 */
[----:B--2---:R-:W-:Y:S01]  /*6550*/  SYNCS.ARRIVE.TRANS64.RED.A1T0 RZ, [UR40], RZ ;  /* 0x000000ffffff79a7 */ /* 0x004fe20008100428 */
[----:B-1----:R-:W-:Y:S11]  /*6560*/  LOP3.LUT P0, RZ, R6, 0x1, RZ, 0xc0, !PT ;  /* 0x0000000106ff7812 */ /* 0x002ff6000780c0ff */
[----:B------:R-:W-:Y:S02]  /*6570*/  @!UPT UIADD3 URZ, UPT, UPT, URZ, URZ, URZ ;  /* 0x000000fffffff290 */ /* 0x000fe4000fffe0ff */
[----:B------:R-:W-:Y:S01]  /*6580*/  VOTEU.ANY UP1, P0 ;  /* 0x0000000000ff7886 */ /* 0x000fe20000020100 */
[----:B------:R-:W-:Y:S11]  /*6590*/  PLOP3.LUT P0, PT, PT, PT, UP1, 0x80, 0x8 ;  /* 0x000000000008781c */ /* 0x000ff60003f0f018 */
[----:B------:R-:W-:Y:S02]  /*65a0*/  @!UPT UIADD3 URZ, UPT, UPT, URZ, URZ, URZ ;  /* 0x000000fffffff290 */ /* 0x000fe4000fffe0ff */
[----:B------:R-:W-:Y:S02]  /*65b0*/  @P0 MOV R8, R4 ;  /* 0x0000000400080202 */ /* 0x000fe40000000f00 */
[----:B------:R-:W-:Y:S02]  /*65c0*/  @P0 LOP3.LUT R0, R5, 0xffff, RZ, 0xc0, !PT ;  /* 0x0000ffff05000812 */ /* 0x000fe400078ec0ff */
[----:B------:R-:W-:Y:S02]  /*65d0*/  @P0 R2UR UR5, R8 ;  /* 0x00000000080502ca */ /* 0x000fe400000e0000 */
[----:B------:R-:W-:Y:S11]  /*65e0*/  @P0 R2UR UR4, R0 ;  /* 0x00000000000402ca */ /* 0x000ff600000e0000 */
[----:B------:R-:W-:Y:S02]  /*65f0*/  @UP1 UMOV UR14, UR5 ;  /* 0x00000005000e1c82 */ /* 0x000fe40008000000 */
[----:B------:R-:W-:Y:S01]  /*6600*/  @UP1 UMOV UR7, UR4 ;  /* 0x0000000400071c82 */ /* 0x000fe20008000000 */
[----:B------:R-:W-:Y:S05]  /*6610*/  BRA.U !UP0, `(.L_x_112) ;  /* 0x0000000108c07547 */ /* 0x000fea000b800000 */
[----:B------:R-:W-:Y:S02]  /*6620*/  UIMAD.WIDE.U32 UR12, UR7, UR35, URZ ;  /* 0x00000023070c72a5 */ /* 0x000fe4000f8e00ff */
[----:B------:R-:W-:Y:S02]  /*6630*/  UP2UR UR25, UPR, URZ, 0x4 ;  /* 0x00000004ff197883 */ /* 0x000fe40008000000 */
[----:B------:R-:W-:Y:S02]  /*6640*/  UISETP.NE.AND UP2, UPT, UR34, 0x1, UPT ;  /* 0x000000012200788c */ /* 0x000fe4000bf45270 */
[----:B------:R-:W-:Y:S02]  /*6650*/  UIMAD.WIDE.U32 UR18, UR14, UR32, URZ ;  /* 0x000000200e1272a5 */ /* 0x000fe4000f8e00ff */
[----:B------:R-:W-:Y:S02]  /*6660*/  USEL UR4, UR31, UR42, !UP2 ;  /* 0x0000002a1f047287 */ /* 0x000fe4000d000000 */
[----:B------:R-:W-:Y:S02]  /*6670*/  UISETP.NE.AND UP0, UPT, UR15, 0x1, UPT ;  /* 0x000000010f00788c */ /* 0x000fe4000bf05270 */
[----:B------:R-:W-:Y:S02]  /*6680*/  UP2UR UR27, UPR, URZ, 0x2 ;  /* 0x00000002ff1b7883 */ /* 0x000fe40008000000 */
[----:B------:R-:W-:Y:S02]  /*6690*/  UISETP.NE.AND UP1, UPT, UR39, 0x1, UPT ;  /* 0x000000012700788c */ /* 0x000fe4000bf25270 */
[----:B------:R-:W-:Y:S02]  /*66a0*/  UIMAD.WIDE.U32 UR20, UR4, UR16, URZ ;  /* 0x00000010041472a5 */ /* 0x000fe4000f8e00ff */
[----:B------:R-:W-:Y:S01]  /*66b0*/  USEL UR10, UR38, UR43, !UP0 ;  /* 0x0000002b260a7287 */ /* 0x000fe2000c000000 */
[----:B------:R-:W-:Y:S02]  /*66c0*/  UMOV UR5, UR13 ;  /* 0x0000000d00057c82 */ /* 0x000fe40008000000 */
[----:B------:R-:W-:Y:S02]  /*66d0*/  USHF.R.U32.HI UR6, URZ, UR50, UR5 ;  /* 0x00000032ff067299 */ /* 0x000fe40008011605 */
[----:B------:R-:W-:Y:S02]  /*66e0*/  UIMAD.WIDE.U32 UR22, UR10, UR16, URZ ;  /* 0x000000100a1672a5 */ /* 0x000fe4000f8e00ff */
[----:B------:R-:W-:Y:S02]  /*66f0*/  USEL UR6, UR7, UR6, !UP2 ;  /* 0x0000000607067287 */ /* 0x000fe4000d000000 */
[----:B------:R-:W-:Y:S02]  /*6700*/  UISETP.NE.AND UP2, UPT, UR25, URZ, UPT ;  /* 0x000000ff1900728c */ /* 0x000fe4000bf45270 */
[----:B------:R-:W-:Y:S01]  /*6710*/  UIMAD.WIDE.U32 UR12, UR6, UR16, URZ ;  /* 0x00000010060c72a5 */ /* 0x000fe2000f8e00ff */
[----:B------:R-:W-:Y:S02]  /*6720*/  UMOV UR5, UR19 ;  /* 0x0000001300057c82 */ /* 0x000fe40008000000 */
[----:B------:R-:W-:Y:S03]  /*6730*/  USHF.R.U32.HI UR11, URZ, UR33, UR5 ;  /* 0x00000021ff0b7299 */ /* 0x000fe60008011605 */
[----:B------:R-:W-:Y:S02]  /*6740*/  UMOV UR5, UR21 ;  /* 0x0000001500057c82 */ /* 0x000fe40008000000 */
[----:B------:R-:W-:Y:S03]  /*6750*/  @UP1 USHF.R.U32.HI UR4, URZ, UR17, UR5 ;  /* 0x00000011ff041299 */ /* 0x000fe60008011605 */
[----:B------:R-:W-:Y:S01]  /*6760*/  UMOV UR5, UR23 ;  /* 0x0000001700057c82 */ /* 0x000fe20008000000 */
[----:B------:R-:W-:Y:S02]  /*6770*/  UIMAD UR4, UR39, UR4, URZ ;  /* 0x00000004270472a4 */ /* 0x000fe4000f8e02ff */
[----:B------:R-:W-:Y:S02]  /*6780*/  @UP1 USHF.R.U32.HI UR10, URZ, UR17, UR5 ;  /* 0x00000011ff0a1299 */ /* 0x000fe40008011605 */
[----:B------:R-:W-:Y:S02]  /*6790*/  USEL UR5, UR14, UR11, !UP0 ;  /* 0x0000000b0e057287 */ /* 0x000fe4000c000000 */
[----:B------:R-:W-:Y:S02]  /*67a0*/  UIMAD UR11, UR39, UR10, URZ ;  /* 0x0000000a270b72a4 */ /* 0x000fe4000f8e02ff */
[----:B------:R-:W-:Y:S03]  /*67b0*/  UISETP.GE.AND UP0, UPT, UR6, UR4, UPT ;  /* 0x000000040600728c */ /* 0x000fe6000bf06270 */
[----:B------:R-:W-:Y:S01]  /*67c0*/  UMOV UR4, UR13 ;  /* 0x0000000d00047c82 */ /* 0x000fe20008000000 */
[----:B------:R-:W-:Y:S02]  /*67d0*/  UISETP.GE.OR UP0, UPT, UR5, UR11, UP0 ;  /* 0x0000000b0500728c */ /* 0x000fe40008706670 */
[----:B------:R-:W-:Y:S02]  /*67e0*/  USHF.R.U32.HI UR4, URZ, UR17, UR4 ;  /* 0x00000011ff047299 */ /* 0x000fe40008011604 */
[----:B------:R-:W-:Y:S02]  /*67f0*/  UIMAD.WIDE.U32 UR12, UR5, UR16, URZ ;  /* 0x00000010050c72a5 */ /* 0x000fe4000f8e00ff */
[----:B------:R-:W-:Y:S04]  /*6800*/  USEL UR18, UR6, UR4, !UP1 ;  /* 0x0000000406127287 */ /* 0x000fe8000c800000 */
[----:B------:R-:W-:Y:S01]  /*6810*/  UIADD3 UR11, UPT, UPT, -UR18, URZ, URZ ;  /* 0x000000ff120b7290 */ /* 0x000fe2000fffe1ff */
[----:B------:R-:W-:Y:S02]  /*6820*/  @!UP0 UMOV UR4, UR13 ;  /* 0x0000000d00048c82 */ /* 0x000fe40008000000 */
[----:B------:R-:W-:Y:S02]  /*6830*/  @!UP0 USHF.R.U32.HI UR4, URZ, UR17, UR4 ;  /* 0x00000011ff048299 */ /* 0x000fe40008011604 */
[----:B------:R-:W-:Y:S02]  /*6840*/  UIMAD UR11, UR39, UR11, UR6 ;  /* 0x0000000b270b72a4 */ /* 0x000fe4000f8e0206 */
[----:B------:R-:W-:Y:S02]  /*6850*/  @!UP0 USEL UR4, UR5, UR4, !UP1 ;  /* 0x0000000405048287 */ /* 0x000fe4000c800000 */
[----:B------:R-:W-:Y:S02]  /*6860*/  UISETP.NE.AND UP1, UPT, UR27, URZ, UPT ;  /* 0x000000ff1b00728c */ /* 0x000fe4000bf25270 */
[----:B------:R-:W-:Y:S02]  /*6870*/  @!UP0 UIMAD UR11, UR10, UR11, UR4 ;  /* 0x0000000b0a0b82a4 */ /* 0x000fe4000f8e0204 */
[----:B------:R-:W-:Y:S02]  /*6880*/  @!UP0 UIADD3 UR12, UPT, UPT, UR18, -UR4, URZ ;  /* 0x80000004120c8290 */ /* 0x000fe4000fffe0ff */
[----:B------:R-:W-:Y:S02]  /*6890*/  UIADD3 UR4, UPT, UPT, -UR5, URZ, URZ ;  /* 0x000000ff05047290 */ /* 0x000fe4000fffe1ff */
[----:B------:R-:W-:Y:S02]  /*68a0*/  UIADD3 UR10, UPT, UPT, -UR6, URZ, URZ ;  /* 0x000000ff060a7290 */ /* 0x000fe4000fffe1ff */
[----:B------:R-:W-:Y:S02]  /*68b0*/  @!UP0 UIMAD UR6, UR12, UR39, UR5 ;  /* 0x000000270c0682a4 */ /* 0x000fe4000f8e0205 */
[----:B------:R-:W-:Y:S02]  /*68c0*/  UIMAD UR14, UR15, UR4, UR14 ;  /* 0x000000040f0e72a4 */ /* 0x000fe4000f8e020e */
[----:B------:R-:W-:Y:S01]  /*68d0*/  UIMAD UR7, UR34, UR10, UR7 ;  /* 0x0000000a220772a4 */ /* 0x000fe2000f8e0207 */
[----:B------:R-:W-:Y:S02]  /*68e0*/  @!UP0 UMOV UR5, UR11 ;  /* 0x0000000b00058c82 */ /* 0x000fe40008000000 */
[----:B------:R-:W-:Y:S02]  /*68f0*/  UIMAD UR14, UR5, UR15, UR14 ;  /* 0x0000000f050e72a4 */ /* 0x000fe4000f8e020e */
[----:B------:R-:W-:Y:S11]  /*6900*/  UIMAD UR7, UR6, UR34, UR7 ;  /* 0x00000022060772a4 */ /* 0x000ff6000f8e0207 */
[----:B------:R-:W-:Y:S01]  /*6910*/  @!UPT UIADD3 URZ, UPT, UPT, URZ, URZ, URZ ;  /* 0x000000fffffff290 */ /* 0x000fe2000fffe0ff */
.L_x_112:
[----:B------:R-:W1:Y:S01]  /*6920*/  @!UP2 LDCU.128 UR20, c[0x0][0xb10] ;  /* 0x00016200ff14a7ac */ /* 0x000e620008000c00 */
[----:B------:R-:W-:Y:S04]  /*6930*/  MOV R0, UR26 ;  /* 0x0000001a00007c02 */ /* 0x000fe80008000f00 */
[----:B------:R-:W-:Y:S01]  /*6940*/  IABS R0, R0 ;  /* 0x0000000000007213 */ /* 0x000fe20000000000 */
[----:B------:R-:W2:Y:S01]  /*6950*/  @!UP2 LDCU UR5, c[0x0][0xb0c] ;  /* 0x00016180ff05a7ac */ /* 0x000ea20008000800 */
[----:B-1----:R-:W-:Y:S07]  /*6960*/  UIMAD.WIDE.U32 UR10, UR14, UR20, URZ ;  /* 0x000000140e0a72a5 */ /* 0x002fee000f8e00ff */
[----:B------:R-:W-:Y:S01]  /*6970*/  @!UP2 UMOV UR4, UR11 ;  /* 0x0000000b0004ac82 */ /* 0x000fe20008000000 */
[----:B--2---:R-:W-:Y:S02]  /*6980*/  @!UP2 UISETP.NE.AND UP0, UPT, UR5, 0x1, UPT ;  /* 0x000000010500a88c */ /* 0x004fe4000bf05270 */
[----:B------:R-:W-:Y:S02]  /*6990*/  @!UP2 USHF.R.U32.HI UR4, URZ, UR21, UR4 ;  /* 0x00000015ff04a299 */ /* 0x000fe40008011604 */
[----:B------:R-:W-:Y:S02]  /*69a0*/  UIMAD.WIDE.U32 UR10, UR7, UR23, URZ ;  /* 0x00000017070a72a5 */ /* 0x000fe4000f8e00ff */
[----:B------:R-:W-:Y:S02]  /*69b0*/  @!UP2 USEL UR12, UR14, UR4, !UP0 ;  /* 0x000000040e0ca287 */ /* 0x000fe4000c000000 */
[----:B------:R-:W-:Y:S03]  /*69c0*/  @!UP2 UISETP.NE.AND UP0, UPT, UR22, 0x1, UPT ;  /* 0x000000011600a88c */ /* 0x000fe6000bf05270 */
[----:B------:R-:W-:Y:S02]  /*69d0*/  @!UP2 UMOV UR6, UR11 ;  /* 0x0000000b0006ac82 */ /* 0x000fe40008000000 */
[----:B------:R-:W1:Y:S02]  /*69e0*/  @!UP2 LDCU UR4, c[0x0][0xb20] ;  /* 0x00016400ff04a7ac */ /* 0x000e640008000800 */
[----:B-1----:R-:W-:Y:S04]  /*69f0*/  @!UP2 USHF.R.U32.HI UR6, URZ, UR4, UR6 ;  /* 0x00000004ff06a299 */ /* 0x002fe80008011606 */
[----:B------:R-:W-:Y:S04]  /*6a00*/  @!UP2 USEL UR6, UR7, UR6, !UP0 ;  /* 0x000000060706a287 */ /* 0x000fe8000c000000 */
[----:B------:R-:W-:Y:S02]  /*6a10*/  @!UP2 UIADD3 UR4, UPT, UPT, -UR12, UR6, URZ ;  /* 0x000000060c04a290 */ /* 0x000fe4000fffe1ff */
[----:B------:R-:W-:Y:S02]  /*6a20*/  @!UP2 UIADD3 UR6, UPT, UPT, UR12, -UR6, URZ ;  /* 0x800000060c06a290 */ /* 0x000fe4000fffe0ff */
[----:B------:R-:W-:Y:S02]  /*6a30*/  @!UP2 UIMAD UR14, UR4, UR5, UR14 ;  /* 0x00000005040ea2a4 */ /* 0x000fe4000f8e020e */
[----:B------:R-:W-:Y:S01]  /*6a40*/  @!UP2 UIMAD UR7, UR6, UR22, UR7 ;  /* 0x000000160607a2a4 */ /* 0x000fe2000f8e0207 */
[----:B------:R-:W-:Y:S11]  /*6a50*/  BRA.U UP4, `(.L_x_113) ;  /* 0x0000000104107547 */ /* 0x000ff6000b800000 */
[----:B------:R-:W-:Y:S04]  /*6a60*/  MOV R8, UR49 ;  /* 0x0000003100087c02 */ /* 0x000fe80008000f00 */
[----:B------:R-:W-:Y:S04]  /*6a70*/  SHF.L.U32 R9, R8, 0x1f, RZ ;  /* 0x0000001f08097819 */ /* 0x000fe800000006ff */
[----:B------:R-:W1:Y:S02]  /*6a80*/  SYNCS.PHASECHK.TRANS64.TRYWAIT P1, [UR24+0x378], R9 ;  /* 0x00037809ff0075a7 */ /* 0x000e640008021118 */
[----:B-1----:R-:W-:Y:S05]  /*6a90*/  @!P1 BRA `(.L_x_114) ;  /* 0x0000004000209947 */ /* 0x002fea0003800000 */
.L_x_113:
[----:B------:R-:W-:Y:S02]  /*6aa0*/  R2UR UR5, R0 ;  /* 0x00000000000572ca */ /* 0x000fe400000e0000 */
[C---:B------:R-:W-:Y:S02]  /*6ab0*/  ISETP.NE.U32.AND P2, PT, R2.reuse, RZ, PT ;  /* 0x000000ff0200720c */ /* 0x040fe40003f45070 */
[----:B------:R-:W-:Y:S02]  /*6ac0*/  ISETP.NE.U32.AND P1, PT, R2, RZ, PT ;  /* 0x000000ff0200720c */ /* 0x000fe40003f25070 */
[C---:B------:R-:W-:Y:S02]  /*6ad0*/  ISETP.NE.AND.EX P2, PT, R3.reuse, RZ, PT, P2 ;  /* 0x000000ff0300720c */ /* 0x040fe40003f45320 */
[----:B------:R-:W-:Y:S02]  /*6ae0*/  ISETP.NE.AND.EX P1, PT, R3, RZ, PT, P1 ;  /* 0x000000ff0300720c */ /* 0x000fe40003f25310 */
[----:B------:R-:W-:Y:S03]  /*6af0*/  SHF.L.U32 R0, R11, 0x1f, RZ ;  /* 0x0000001f0b007819 */ /* 0x000fe600000006ff */
[----:B------:R-:W-:Y:S07]  /*6b00*/  UIMAD.WIDE.U32 UR10, UR41, UR5, URZ ;  /* 0x00000005290a72a5 */ /* 0x000fee000f8e00ff */
[----:B------:R-:W-:Y:S02]  /*6b10*/  UMOV UR4, UR11 ;  /* 0x0000000b00047c82 */ /* 0x000fe40008000000 */
[----:B------:R-:W-:Y:S04]  /*6b20*/  UIMAD UR5, UR4, UR45, UR5 ;  /* 0x0000002d040572a4 */ /* 0x000fe8000f8e0205 */
[----:B------:R-:W-:Y:S11]  /*6b30*/  UISETP.GT.U32.AND UP0, UPT, UR28, UR5, UPT ;  /* 0x000000051c00728c */ /* 0x000ff6000bf04070 */
[----:B------:R-:W-:Y:S02]  /*6b40*/  @!UP0 UIADD3 UR5, UPT, UPT, UR5, -UR28, URZ ;  /* 0x8000001c05058290 */ /* 0x000fe4000fffe0ff */
[----:B------:R-:W-:Y:S02]  /*6b50*/  @!UP0 UIADD3 UR4, UPT, UPT, UR4, 0x1, URZ ;  /* 0x0000000104048890 */ /* 0x000fe4000fffe0ff */
[----:B------:R-:W-:Y:S02]  /*6b60*/  UISETP.GE.U32.AND UP0, UPT, UR5, UR28, UPT ;  /* 0x0000001c0500728c */ /* 0x000fe4000bf06070 */
[----:B------:R-:W-:Y:S09]  /*6b70*/  ULOP3.LUT UR5, UR26, UR29, URZ, 0x3c, !UPT ;  /* 0x0000001d1a057292 */ /* 0x000ff2000f8e3cff */
[----:B------:R-:W-:Y:S02]  /*6b80*/  @UP0 UIADD3 UR4, UPT, UPT, UR4, 0x1, URZ ;  /* 0x0000000104040890 */ /* 0x000fe4000fffe0ff */
[----:B------:R-:W-:Y:S11]  /*6b90*/  UISETP.GE.AND UP0, UPT, UR5, URZ, UPT ;  /* 0x000000ff0500728c */ /* 0x000ff6000bf06270 */
[----:B------:R-:W-:Y:S02]  /*6ba0*/  @!UP0 UIADD3 UR4, UPT, UPT, -UR4, URZ, URZ ;  /* 0x000000ff04048290 */ /* 0x000fe4000fffe1ff */
[----:B------:R-:W-:Y:S04]  /*6bb0*/  @!UP6 ULOP3.LUT UR4, URZ, UR29, URZ, 0x33, !UPT ;  /* 0x0000001dff04e292 */ /* 0x000fe8000f8e33ff */
[----:B------:R-:W-:Y:S04]  /*6bc0*/  UIADD3 UR5, UPT, UPT, -UR4, URZ, URZ ;  /* 0x000000ff04057290 */ /* 0x000fe8000fffe1ff */
[----:B------:R-:W-:Y:S01]  /*6bd0*/  UIMAD UR5, UR29, UR5, UR26 ;  /* 0x000000051d0572a4 */ /* 0x000fe2000f8e021a */
[----:B------:R-:W-:Y:S11]  /*6be0*/  @!P2 BRA `(.L_x_115) ;  /* 0x000000000030a947 */ /* 0x000ff60003800000 */
[----:B------:R-:W-:Y:S01]  /*6bf0*/  UPLOP3.LUT UP3, UPT, UPT, UPT, UP5, 0x80, 0x8 ;  /* 0x000000000008789c */ /* 0x000fe20003f6f050 */
[----:B------:R-:W-:Y:S01]  /*6c00*/  HFMA2 R82, -RZ, RZ, 0, 5.9604644775390625e-08 ;  /* 0x00000001ff527431 */ /* 0x000fe200000001ff */
[----:B------:R-:W2:Y:S04]  /*6c10*/  LDCU.64 UR10, c[0x0][0x358] ;  /* 0x00006b00ff0a77ac */ /* 0x000ea80008000a00 */
[----:B------:R-:W-:Y:S11]  /*6c20*/  PLOP3.LUT P2, PT, PT, PT, UP3, 0x80, 0x8 ;  /* 0x000000000008781c */ /* 0x000ff60003f4f038 */
[----:B------:R-:W-:Y:S02]  /*6c30*/  @!UPT UIADD3 URZ, UPT, UPT, URZ, URZ, URZ ;  /* 0x000000fffffff290 */ /* 0x000fe4000fffe0ff */
[----:B------:R-:W3:Y:S01]  /*6c40*/  @P2 LDC.64 R12, c[0x0][0x888] ;  /* 0x00022200ff0c2b82 */ /* 0x000ee20000000a00 */
[----:B-1----:R-:W-:Y:S04]  /*6c50*/  @P2 IMAD R8, R17, R2, RZ ;  /* 0x0000000211082224 */ /* 0x002fe800078e02ff */
[----:B---3--:R-:W-:Y:S01]  /*6c60*/  @P2 IMAD.WIDE R12, R8, 0x4, R12 ;  /* 0x00000004080c2825 */ /* 0x008fe200078e020c */
[----:B------:R-:W-:Y:S04]  /*6c70*/  MOV R8, 0x1 ;  /* 0x0000000100087802 */ /* 0x000fe80000000f00 */
[----:B--2--5:R2:W5:Y:S01]  /*6c80*/  @P2 LDG.E R39, desc[UR10][R12.64] ;  /* 0x0000000a0c272981 */ /* 0x024562000c1e1900 */
[----:B------:R-:W-:Y:S01]  /*6c90*/  @!P2 PRMT R82, R8, 0x7610, R82 ;  /* 0x000076100852a816 */ /* 0x000fe20000000052 */
[----:B--2---:R-:W3:Y:S06]  /*6ca0*/  @!P2 LDC R39, c[0x0][0x880] ;  /* 0x00022000ff27ab82 */ /* 0x004eec0000000800 */
.L_x_115:
[----:B---3-5:R-:W-:Y:S01]  /*6cb0*/  @!P1 FSETP.EQ.AND P3, PT, R39, RZ, PT ;  /* 0x000000ff2700920b */ /* 0x028fe20003f62000 */
[----:B------:R-:W-:Y:S01]  /*6cc0*/  @!UPT UIADD3 URZ, UPT, UPT, URZ, URZ, URZ ;  /* 0x000000fffffff290 */ /* 0x000fe2000fffe0ff */
[----:B------:R-:W-:Y:S11]  /*6cd0*/  @!P1 BRA `(.L_x_116) ;  /* 0x0000000000149947 */ /* 0x000ff60003800000 */
[----:B------:R-:W-:Y:S02]  /*6ce0*/  LOP3.LUT P1, RZ, R82, 0xff, RZ, 0xc0, !PT ;  /* 0x000000ff52ff7812 */ /* 0x000fe4000782c0ff */
[----:B------:R-:W-:Y:S04]  /*6cf0*/  PLOP3.LUT P3, PT, PT, PT, UP3, 0x80, 0x8 ;  /* 0x000000000008781c */ /* 0x000fe80003f6f038 */
[----:B------:R-:W-:Y:S07]  /*6d00*/  PLOP3.LUT P3, PT, P3, PT, PT, 0x8, 0x80 ;  /* 0x000000000080781c */ /* 0x000fee0001f6e170 */
[----:B------:R-:W-:Y:S11]  /*6d10*/  @P1 FSETP.EQ.AND P3, PT, R39, RZ, PT ;  /* 0x000000ff2700120b */ /* 0x000ff60003f62000 */
[----:B------:R-:W-:Y:S02]  /*6d20*/  @!UPT UIADD3 URZ, UPT, UPT, URZ, URZ, URZ ;  /* 0x000000fffffff290 */ /* 0x000fe4000fffe0ff */
.L_x_116:
[----:B------:R-:W2:Y:S01]  /*6d30*/  SYNCS.PHASECHK.TRANS64.TRYWAIT P1, [UR24+0x368], R0 ;  /* 0x00036800ff0075a7 */ /* 0x000ea20008021118 */
[----:B------:R-:W-:Y:S01]  /*6d40*/  ELECT P2, URZ, PT ;  /* 0x0000000000ff782f */ /* 0x000fe20003840000 */
[----:B------:R-:W-:Y:S01]  /*6d50*/  @!UPT UIADD3 URZ, UPT, UPT, URZ, URZ, URZ ;  /* 0x000000fffffff290 */ /* 0x000fe2000fffe0ff */
[----:B--2---:R-:W-:Y:S11]  /*6d60*/  @!P1 BRA `(.L_x_117) ;  /* 0x0000003c00849947 */ /* 0x004ff60003800000 */
.L_x_267:
[----:B------:R-:W-:Y:S01]  /*6d70*/  PLOP3.LUT P2, PT, P3, P2, PT, 0xf2, 0x2f ;  /* 0x00000000002f781c */ /* 0x000fe20001f45e72 */
[----:B------:R-:W-:Y:S01]  /*6d80*/  BSSY.RECONVERGENT B0, `(.L_x_118) ;  /* 0x0000029000007945 */ /* 0x000fe20003800200 */
[----:B------:R-:W-:Y:S11]  /*6d90*/  @P0 SHF.R.U32.HI R17, RZ, 0x10, R5 ;  /* 0x00000010ff110819 */ /* 0x000ff60000011605 */
[----:B------:R-:W-:Y:S05]  /*6da0*/  @P2 BRA `(.L_x_119) ;  /* 0x0000000000982947 */ /* 0x000fea0003800000 */
[----:B-1----:R-:W-:Y:S01]  /*6db0*/  IMAD.U32 R0, RZ, RZ, UR30 ;  /* 0x0000001eff007e24 */ /* 0x002fe2000f8e00ff */
[----:B------:R-:W-:Y:S02]  /*6dc0*/  ULOP3.LUT UR6, UR4, UR30, URZ, 0x3c, !UPT ;  /* 0x0000001e04067292 */ /* 0x000fe4000f8e3cff */
[----:B------:R-:W-:Y:S02]  /*6dd0*/  UISETP.NE.AND UP4, UPT, UR30, URZ, UPT ;  /* 0x000000ff1e00728c */ /* 0x000fe4000bf85270 */
[----:B------:R-:W-:Y:S01]  /*6de0*/  IABS R5, R0 ;  /* 0x0000000000057213 */ /* 0x000fe20000000000 */
[----:B------:R-:W-:Y:S02]  /*6df0*/  USHF.L.U32 UR10, UR5, 0x6, URZ ;  /* 0x00000006050a7899 */ /* 0x000fe400080006ff */
[----:B------:R-:W-:Y:S01]  /*6e00*/  USHF.L.U32 UR11, UR47, 0x6, URZ ;  /* 0x000000062f0b7899 */ /* 0x000fe200080006ff */
[----:B------:R-:W1:Y:S01]  /*6e10*/  I2F.RP R8, R5 ;  /* 0x0000000500087306 */ /* 0x000e620000209400 */
[----:B------:R-:W-:Y:S01]  /*6e20*/  UISETP.GE.AND UP0, UPT, UR6, URZ, UPT ;  /* 0x000000ff0600728c */ /* 0x000fe2000bf06270 */
[----:B------:R-:W-:Y:S01]  /*6e30*/  UMOV UR18, 0x0 ;  /* 0x0000000000127882 */ /* 0x000fe20000000000 */
[----:B------:R-:W-:Y:S07]  /*6e40*/  UMOV UR19, 0x10000000 ;  /* 0x1000000000137882 */ /* 0x000fee0000000000 */
[----:B-1----:R-:W1:Y:S02]  /*6e50*/  MUFU.RCP R0, R8 ;  /* 0x0000000800007308 */ /* 0x002e640000001000 */
[----:B-1----:R-:W-:Y:S02]  /*6e60*/  VIADD R6, R0, 0xffffffe ;  /* 0x0ffffffe00067836 */ /* 0x002fe40000000000 */
[----:B------:R-:W-:Y:S06]  /*6e70*/  IMAD.U32 R0, RZ, RZ, UR4 ;  /* 0x00000004ff007e24 */ /* 0x000fec000f8e00ff */
[----:B------:R1:W2:Y:S01]  /*6e80*/  F2I.FTZ.U32.TRUNC.NTZ R7, R6 ;  /* 0x0000000600077305 */ /* 0x0002a2000021f000 */
[----:B------:R-:W-:Y:S01]  /*6e90*/  IABS R0, R0 ;  /* 0x0000000000007213 */ /* 0x000fe20000000000 */
[----:B-1----:R-:W-:Y:S01]  /*6ea0*/  HFMA2 R6, -RZ, RZ, 0, 0 ;  /* 0x00000000ff067431 */ /* 0x002fe200000001ff */
[----:B--2---:R-:W-:Y:S05]  /*6eb0*/  IADD3 R4, PT, PT, RZ, -R7, RZ ;  /* 0x80000007ff047210 */ /* 0x004fea0007ffe0ff */
[-C--:B------:R-:W-:Y:S04]  /*6ec0*/  IMAD R4, R4, R5.reuse, RZ ;  /* 0x0000000504047224 */ /* 0x080fe800078e02ff */
[----:B------:R-:W-:Y:S06]  /*6ed0*/  IMAD.HI.U32 R7, R7, R4, R6 ;  /* 0x0000000407077227 */ /* 0x000fec00078e0006 */
[----:B------:R-:W-:Y:S04]  /*6ee0*/  IMAD.HI.U32 R7, R7, R0, RZ ;  /* 0x0000000007077227 */ /* 0x000fe800078e00ff */
[----:B------:R-:W-:Y:S04]  /*6ef0*/  IMAD.MOV R4, RZ, RZ, -R7 ;  /* 0x000000ffff047224 */ /* 0x000fe800078e0a07 */
[C---:B------:R-:W-:Y:S05]  /*6f00*/  IMAD R0, R5.reuse, R4, R0 ;  /* 0x0000000405007224 */ /* 0x040fea00078e0200 */
[----:B------:R-:W-:Y:S11]  /*6f10*/  ISETP.GT.U32.AND P0, PT, R5, R0, PT ;  /* 0x000000000500720c */ /* 0x000ff60003f04070 */
[----:B------:R-:W-:Y:S02]  /*6f20*/  @!UPT UIADD3 URZ, UPT, UPT, URZ, URZ, URZ ;  /* 0x000000fffffff290 */ /* 0x000fe4000fffe0ff */
[-C--:B------:R-:W-:Y:S01]  /*6f30*/  @!P0 IADD3 R0, PT, PT, R0, -R5.reuse, RZ ;  /* 0x8000000500008210 */ /* 0x080fe20007ffe0ff */
[----:B------:R-:W-:Y:S03]  /*6f40*/  @!P0 VIADD R7, R7, 0x1 ;  /* 0x0000000107078836 */ /* 0x000fe60000000000 */
[----:B------:R-:W-:Y:S02]  /*6f50*/  ISETP.GE.U32.AND P1, PT, R0, R5, PT ;  /* 0x000000050000720c */ /* 0x000fe40003f26070 */
[----:B------:R-:W-:Y:S11]  /*6f60*/  MOV R0, 0x1000 ;  /* 0x0000100000007802 */ /* 0x000ff60000000f00 */
[----:B------:R-:W-:Y:S04]  /*6f70*/  @P1 IADD3 R7, PT, PT, R7, 0x1, RZ ;  /* 0x0000000107071810 */ /* 0x000fe80007ffe0ff */
[----:B------:R-:W-:Y:S11]  /*6f80*/  R2UR UR13, R7 ;  /* 0x00000000070d72ca */ /* 0x000ff600000e0000 */
[----:B------:R-:W-:Y:S02]  /*6f90*/  @!UPT UIADD3 URZ, UPT, UPT, URZ, URZ, URZ ;  /* 0x000000fffffff290 */ /* 0x000fe4000fffe0ff */
[----:B------:R-:W-:Y:S02]  /*6fa0*/  @!UP0 UIADD3 UR13, UPT, UPT, -UR13, URZ, URZ ;  /* 0x000000ff0d0d8290 */ /* 0x000fe4000fffe1ff */
[----:B------:R-:W-:Y:S04]  /*6fb0*/  @!UP4 ULOP3.LUT UR13, URZ, UR30, URZ, 0x33, !UPT ;  /* 0x0000001eff0dc292 */ /* 0x000fe8000f8e33ff */
[----:B------:R-:W-:Y:S04]  /*6fc0*/  UIADD3 UR6, UPT, UPT, -UR13, URZ, URZ ;  /* 0x000000ff0d067290 */ /* 0x000fe8000fffe1ff */
[----:B------:R-:W-:Y:S09]  /*6fd0*/  UIMAD UR12, UR30, UR6, UR4 ;  /* 0x000000061e0c72a4 */ /* 0x000ff2000f8e0204 */
[----:B------:R2:W-:Y:S01]  /*6fe0*/  UTMALDG.4D [UR8], [UR36], desc[UR18] ;  /* 0x00001208240075b4 */ /* 0x0005e20008019000 */
[----:B------:R2:W-:Y:S01]  /*6ff0*/  SYNCS.ARRIVE.TRANS64.RED.A0TR RZ, [UR24+0x360], R0 ;  /* 0x00036000ffff79a7 */ /* 0x0005e20008300418 */
[----:B------:R-:W-:Y:S01]  /*7000*/  NOP ;  /* 0x0000000000007918 */ /* 0x000fe20000000000 */
.L_x_119:
[----:B--2---:R-:W-:Y:S05]  /*7010*/  BSYNC.RECONVERGENT B0 ;  /* 0x0000000000007941 */ /* 0x004fea0003800200 */
.L_x_118:
[----:B------:R-:W-:Y:S01]  /*7020*/  SYNCS.ARRIVE.TRANS64.RED.A1T0 RZ, [UR46], RZ ;  /* 0x000000ffffff79a7 */ /* 0x000fe2000810042e */
[----:B------:R-:W-:Y:S01]  /*7030*/  UIADD3 UR26, UPT, UPT, UR7, UR48, URZ ;  /* 0x00000030071a7290 */ /* 0x000fe2000fffe0ff */
[----:B------:R-:W-:Y:S01]  /*7040*/  LOP3.LUT R11, R11, 0x1, RZ, 0x3c, !PT ;  /* 0x000000010b0b7812 */ /* 0x000fe200078e3cff */
[----:B------:R-:W-:Y:S01]  /*7050*/  UIADD3 UR47, UPT, UPT, UR14, UR44, URZ ;  /* 0x0000002c0e2f7290 */ /* 0x000fe2000fffe0ff */
[----:B------:R-:W-:Y:S01]  /*7060*/  LOP3.LUT R10, R10, 0x1, RZ, 0x3c, !PT ;  /* 0x000000010a0a7812 */ /* 0x000fe200078e3cff */
[----:B------:R-:W-:Y:S01]  /*7070*/  UPLOP3.LUT UP4, UPT, UPT, UPT, UPT, 0x80, 0x8 ;  /* 0x000000000008789c */ /* 0x000fe20003f8f070 */
[----:B------:R-:W-:Y:S10]  /*7080*/  BRA.U UP1, `(.L_x_120) ;  /* 0xfffffff501047547 */ /* 0x000ff4000b83ffff */
[----:B-1----:R-:W-:Y:S07]  /*7090*/  MOV R0, UR24 ;  /* 0x0000001800007c02 */ /* 0x002fee0008000f00 */
.L_x_121:
[----:B-1----:R-:W-:-:S04]  /*70a0*/  SHF.L.U32 R3, R11, 0x1f, RZ ;  /* 0x0000001f0b037819 */ /* 0x002fc800000006ff */
[----:B------:R1:W2:Y:S03]  /*70b0*/  SYNCS.PHASECHK.TRANS64.TRYWAIT P0, [R0+URZ+0x368], R3 ;  /* 0x00036803000075a7 */ /* 0x0002a600080011ff */
[----:B--2---:R-:W-:Y:S05]  /*70c0*/  @!P0 NANOSLEEP.SYNCS 0x989680 ;  /* 0x009896800000895d */ /* 0x004fea0003900000 */
[----:B------:R-:W2:Y:S02]  /*70d0*/  @!P0 SYNCS.PHASECHK.TRANS64 P0, [R0+URZ+0x368], R3 ;  /* 0x00036803000085a7 */ /* 0x000ea400080010ff */
[----:B--2---:R-:W-:Y:S05]  /*70e0*/  @P0 EXIT ;  /* 0x000000000000094d */ /* 0x004fea0003800000 */
[----:B------:R-:W-:Y:S05]  /*70f0*/  BRA `(.L_x_121) ;  /* 0xfffffffc00e87947 */ /* 0x000fea000383ffff */
.L_x_110:
[----:B------:R-:W-:-:S06]  /*7100*/  UISETP.GE.AND UP0, UPT, UR15, 0x4, UPT ;  /* 0x000000040f00788c */ /* 0x000fcc000bf06270 */
[----:B------:R-:W-:-:S13]  /*7110*/  PLOP3.LUT P0, PT, PT, PT, UP0, 0x80, 0x8 ;  /* 0x000000000008781c */ /* 0x000fda0003f0f008 */
[----:B-1----:R-:W-:Y:S05]  /*7120*/  @!P0 EXIT ;  /* 0x000000000000894d */ /* 0x002fea0003800000 */
[----:B------:R-:W1:Y:S08]  /*7130*/  S2UR UR4, SR_CgaCtaId ;  /* 0x00000000000479c3 */ /* 0x000e700000008800 */
[----:B------:R-:W-:Y:S01]  /*7140*/  BAR.SYNC.DEFER_BLOCKING 0x6, 0xa0 ;  /* 0x0182800000007b1d */ /* 0x000fe20000010000 */
[C---:B------:R-:W-:Y:S01]  /*7150*/  IMAD.SHL.U32 R4, R76.reuse, 0x40, RZ ;  /* 0x000000404c047824 */ /* 0x040fe200078e00ff */
[----:B------:R-:W-:Y:S01]  /*7160*/  USHF.R.S32.HI UR46, URZ, 0x1f, UR5 ;  /* 0x0000001fff2e7899 */ /* 0x000fe20008011405 */
[C---:B------:R-:W-:Y:S01]  /*7170*/  IMAD.SHL.U32 R3, R76.reuse, 0x2, RZ ;  /* 0x000000024c037824 */ /* 0x040fe200078e00ff */
[----:B------:R-:W-:Y:S01]  /*7180*/  CS2R R78, SRZ ;  /* 0x00000000004e7805 */ /* 0x000fe2000001ff00 */
[----:B------:R-:W-:Y:S01]  /*7190*/  IMAD.SHL.U32 R81, R76, 0x20, RZ ;  /* 0x000000204c517824 */ /* 0x000fe200078e00ff */
[----:B------:R-:W-:Y:S01]  /*71a0*/  UMOV UR44, 0x400 ;  /* 0x00000400002c7882 */ /* 0x000fe20000000000 */
[----:B------:R-:W-:Y:S01]  /*71b0*/  LOP3.LUT R0, R4, 0x180, RZ, 0xc0, !PT ;  /* 0x0000018004007812 */ /* 0x000fe200078ec0ff */
[----:B------:R-:W-:Y:S01]  /*71c0*/  ULEA.HI UR46, UR46, UR5, URZ, 0x6 ;  /* 0x000000052e2e7291 */ /* 0x000fe2000f8f30ff */
[----:B------:R-:W-:Y:S01]  /*71d0*/  IMAD.U32 R37, R76, 0x10000, RZ ;  /* 0x000100004c257824 */ /* 0x000fe200078e00ff */
[----:B------:R-:W-:Y:S01]  /*71e0*/  LOP3.LUT R81, R81, 0xc00, RZ, 0xc0, !PT ;  /* 0x00000c0051517812 */ /* 0x000fe200078ec0ff */
[----:B------:R-:W-:Y:S01]  /*71f0*/  IMAD.MOV.U32 R36, RZ, RZ, RZ ;  /* 0x000000ffff247224 */ /* 0x000fe200078e00ff */
[----:B------:R-:W-:Y:S01]  /*7200*/  LOP3.LUT R3, R0, 0x20, R3, 0xf8, !PT ;  /* 0x0000002000037812 */ /* 0x000fe200078ef803 */
[----:B------:R-:W-:Y:S01]  /*7210*/  IMAD.SHL.U32 R0, R76, 0x8, RZ ;  /* 0x000000084c007824 */ /* 0x000fe200078e00ff */
[----:B------:R-:W-:Y:S01]  /*7220*/  LOP3.LUT R81, R81, 0x40, R4, 0xf8, !PT ;  /* 0x0000004051517812 */ /* 0x000fe200078ef804 */
[----:B------:R-:W-:Y:S01]  /*7230*/  IMAD.MOV.U32 R77, RZ, RZ, RZ ;  /* 0x000000ffff4d7224 */ /* 0x000fe200078e00ff */
[----:B------:R-:W-:Y:S01]  /*7240*/  LOP3.LUT R37, R37, 0x600000, RZ, 0xc0, !PT ;  /* 0x0060000025257812 */ /* 0x000fe200078ec0ff */
[----:B------:R-:W2:Y:S01]  /*7250*/  LDCU UR56, c[0x0][0x370] ;  /* 0x00006e00ff3877ac */ /* 0x000ea20008000800 */
[----:B------:R-:W-:-:S02]  /*7260*/  LOP3.LUT R0, R3, 0x30, R0, 0x78, !PT ;  /* 0x0000003003007812 */ /* 0x000fc400078e7800 */
[----:B------:R-:W-:Y:S01]  /*7270*/  LOP3.LUT R81, R81, 0x200, R4, 0xf8, !PT ;  /* 0x0000020051517812 */ /* 0x000fe200078ef804 */
[----:B------:R-:W3:Y:S03]  /*7280*/  LDCU UR42, c[0x0][0xb0c] ;  /* 0x00016180ff2a77ac */ /* 0x000ee60008000800 */
[----:B------:R-:W-:Y:S01]  /*7290*/  LOP3.LUT R81, R81, R0, RZ, 0xfc, !PT ;  /* 0x0000000051517212 */ /* 0x000fe200078efcff */
[----:B-1----:R-:W-:Y:S01]  /*72a0*/  ULEA UR44, UR4, UR44, 0x18 ;  /* 0x0000002c042c7291 */ /* 0x002fe2000f8ec0ff */
[----:B------:R-:W-:Y:S01]  /*72b0*/  IMAD.SHL.U32 R0, R76, 0x10, RZ ;  /* 0x000000104c007824 */ /* 0x000fe200078e00ff */
[----:B------:R-:W1:Y:S02]  /*72c0*/  LDCU UR38, c[0x0][0xb30] ;  /* 0x00016600ff2677ac */ /* 0x000e640008000800 */
[----:B------:R-:W-:Y:S02]  /*72d0*/  UIADD3 UR4, UPT, UPT, UR44, 0x1400, URZ ;  /* 0x000014002c047890 */ /* 0x000fe4000fffe0ff */
[----:B------:R-:W-:Y:S01]  /*72e0*/  VIADD R80, R81, UR44 ;  /* 0x0000002c51507c36 */ /* 0x000fe20008000000 */
[----:B------:R-:W-:-:S02]  /*72f0*/  UIADD3 UR5, UPT, UPT, UR44, 0x400, URZ ;  /* 0x000004002c057890 */ /* 0x000fc4000fffe0ff */
[----:B------:R-:W4:Y:S01]  /*7300*/  LDS R2, [UR44+0x3d0] ;  /* 0x0003d02cff027984 */ /* 0x000f220008000800 */
[----:B------:R-:W-:Y:S01]  /*7310*/  LOP3.LUT R5, R0, 0x20, RZ, 0xc0, !PT ;  /* 0x0000002000057812 */ /* 0x000fe200078ec0ff */
[----:B------:R-:W1:Y:S01]  /*7320*/  LDCU UR57, c[0x0][0x388] ;  /* 0x00007100ff3977ac */ /* 0x000e620008000800 */
[----:B------:R-:W-:Y:S02]  /*7330*/  IMAD.U32 R87, RZ, RZ, UR4 ;  /* 0x00000004ff577e24 */ /* 0x000fe4000f8e00ff */
[----:B------:R-:W-:Y:S01]  /*7340*/  IADD3 R80, PT, PT, -R5, 0x400, R80 ;  /* 0x0000040005507810 */ /* 0x000fe20007ffe150 */
[----:B------:R-:W-:Y:S01]  /*7350*/  IMAD.U32 R84, RZ, RZ, UR5 ;  /* 0x00000005ff547e24 */ /* 0x000fe2000f8e00ff */
[----:B------:R-:W1:Y:S01]  /*7360*/  LDCU.64 UR50, c[0x0][0x888] ;  /* 0x00011100ff3277ac */ /* 0x000e620008000a00 */
[----:B------:R-:W1:Y:S01]  /*7370*/  LDCU.64 UR40, c[0x0][0xb28] ;  /* 0x00016500ff2877ac */ /* 0x000e620008000a00 */
[----:B------:R-:W1:Y:S01]  /*7380*/  LDCU.64 UR58, c[0x0][0x890] ;  /* 0x00011200ff3a77ac */ /* 0x000e620008000a00 */
[----:B------:R-:W1:Y:S01]  /*7390*/  LDCU.64 UR60, c[0x0][0x8b0] ;  /* 0x00011600ff3c77ac */ /* 0x000e620008000a00 */
[----:B------:R-:W1:Y:S01]  /*73a0*/  LDCU.64 UR62, c[0x0][0x8a8] ;  /* 0x00011500ff3e77ac */ /* 0x000e620008000a00 */
[----:B------:R-:W1:Y:S01]  /*73b0*/  LDCU.128 UR52, c[0x0][0xb10] ;  /* 0x00016200ff3477ac */ /* 0x000e620008000c00 */
[----:B------:R-:W1:Y:S01]  /*73c0*/  LDCU UR49, c[0x0][0x374] ;  /* 0x00006e80ff3177ac */ /* 0x000e620008000800 */
[----:B------:R-:W-:Y:S01]  /*73d0*/  USHF.R.S32.HI UR46, URZ, 0x6, UR46 ;  /* 0x00000006ff2e7899 */ /* 0x000fe2000801142e */
[C---:B----4-:R-:W-:Y:S01]  /*73e0*/  VIADD R3, R2.reuse, 0x40 ;  /* 0x0000004002037836 */ /* 0x050fe20000000000 */
[----:B------:R-:W-:-:S04]  /*73f0*/  LOP3.LUT R2, R2, 0xffff, RZ, 0xc0, !PT ;  /* 0x0000ffff02027812 */ /* 0x000fc800078ec0ff */
[----:B------:R-:W-:-:S05]  /*7400*/  LOP3.LUT R3, R3, 0xffff, RZ, 0xc0, !PT ;  /* 0x0000ffff03037812 */ /* 0x000fca00078ec0ff */
[----:B-123--:R4:W-:Y:S02]  /*7410*/  STL.64 [R1], R2 ;  /* 0x0000000201007387 */ /* 0x00e9e40000100a00 */
.L_x_139:
[----:B----4-:R-:W-:Y:S04]  /*7420*/  SHF.L.U32 R3, R78, 0x1f, RZ ;  /* 0x0000001f4e037819 */ /* 0x010fe800000006ff */
[----:B-1----:R-:W1:Y:S02]  /*7430*/  SYNCS.PHASECHK.TRANS64.TRYWAIT P0, [UR44+0x380], R3 ;  /* 0x00038003ff0075a7 */ /* 0x002e64000800112c */
[----:B-1----:R-:W-:Y:S05]  /*7440*/  @!P0 BRA `(.L_x_122) ;  /* 0x0000003400e48947 */ /* 0x002fea0003800000 */
.L_x_269:
[----:B------:R-:W2:Y:S01]  /*7450*/  LDS.128 R4, [UR44+0x3c0] ;  /* 0x0003c02cff047984 */ /* 0x000ea20008000c00 */
[----:B------:R-:W-:Y:S01]  /*7460*/  UIADD3 UR4, UPT, UPT, UR44, 0x388, URZ ;  /* 0x000003882c047890 */ /* 0x000fe2000fffe0ff */
[----:B------:R-:W-:Y:S01]  /*7470*/  IMAD R2, R36, 0x4, R1 ;  /* 0x0000000424027824 */ /* 0x000fe200078e0201 */
[----:B------:R-:W-:Y:S02]  /*7480*/  UISETP.GE.AND UP0, UPT, UR39, 0x1, UPT ;  /* 0x000000012700788c */ /* 0x000fe4000bf06270 */
[----:B------:R-:W-:Y:S01]  /*7490*/  UPRMT UR4, URZ, 0x654, UR4 ;  /* 0x00000654ff047896 */ /* 0x000fe20008000004 */
[----:B------:R-:W-:Y:S01]  /*74a0*/  @!PT LDS RZ, [RZ] ;  /* 0x00000000fffff984 */ /* 0x000fe20000000800 */
[----:B------:R-:W-:Y:S01]  /*74b0*/  @!PT LDS RZ, [RZ] ;  /* 0x00000000fffff984 */ /* 0x000fe20000000800 */
[----:B------:R-:W-:Y:S01]  /*74c0*/  @!PT LDS RZ, [RZ] ;  /* 0x00000000fffff984 */ /* 0x000fe20000000800 */
[----:B------:R-:W-:Y:S01]  /*74d0*/  @!PT LDS RZ, [RZ] ;  /* 0x00000000fffff984 */ /* 0x000fe20000000800 */
[----:B------:R3:W-:Y:S06]  /*74e0*/  MEMBAR.ALL.CTA ;  /* 0x0000000000007992 */ /* 0x0007ec0000008000 */
[----:B---3--:R-:W3:Y:S02]  /*74f0*/  FENCE.VIEW.ASYNC.S ;  /* 0x00000000000073c6 */ /* 0x008ee40000000000 */
[----:B---3--:R-:W-:Y:S06]  /*7500*/  SYNCS.ARRIVE.TRANS64.RED.A1T0 RZ, [UR4], RZ ;  /* 0x000000ffffff79a7 */ /* 0x008fec0008100404 */
[----:B------:R-:W5:Y:S01]  /*7510*/  LDL R2, [R2] ;  /* 0x0000000002027983 */ /* 0x000f620000100800 */
[----:B--2---:R-:W-:Y:S11]  /*7520*/  LOP3.LUT P0, RZ, R6, 0x1, RZ, 0xc0, !PT ;  /* 0x0000000106ff7812 */ /* 0x004ff6000780c0ff */
[----:B------:R-:W-:Y:S02]  /*7530*/  @!UPT UIADD3 URZ, UPT, UPT, URZ, URZ, URZ ;  /* 0x000000fffffff290 */ /* 0x000fe4000fffe0ff */
[----:B------:R-:W-:Y:S01]  /*7540*/  VOTEU.ANY UP1, P0 ;  /* 0x0000000000ff7886 */ /* 0x000fe20000020100 */
[----:B------:R-:W-:Y:S01]  /*7550*/  PLOP3.LUT P0, PT, PT, PT, UP1, 0x80, 0x8 ;  /* 0x000000000008781c */ /* 0x000fe20003f0f018 */
[----:B------:R-:W-:Y:S11]  /*7560*/  UP2UR UR48, UPR, URZ, 0x2 ;  /* 0x00000002ff307883 */ /* 0x000ff60008000000 */
[----:B------:R-:W-:Y:S01]  /*7570*/  @!UPT UIADD3 URZ, UPT, UPT, URZ, URZ, URZ ;  /* 0x000000fffffff290 */ /* 0x000fe2000fffe0ff */
[----:B-1----:R-:W-:Y:S02]  /*7580*/  @P0 MOV R3, R4 ;  /* 0x0000000400030202 */ /* 0x002fe40000000f00 */
[----:B------:R-:W-:Y:S02]  /*7590*/  @P0 LOP3.LUT R0, R5, 0xffff, RZ, 0xc0, !PT ;  /* 0x0000ffff05000812 */ /* 0x000fe400078ec0ff */
[----:B------:R-:W-:Y:S02]  /*75a0*/  @P0 R2UR UR5, R3 ;  /* 0x00000000030502ca */ /* 0x000fe400000e0000 */
[----:B------:R-:W-:Y:S01]  /*75b0*/  @P0 R2UR UR4, R0 ;  /* 0x00000000000402ca */ /* 0x000fe200000e0000 */
[----:B------:R-:W-:Y:S05]  /*75c0*/  IMAD.U32 R0, RZ, RZ, UR46 ;  /* 0x0000002eff007e24 */ /* 0x000fea000f8e00ff */
[----:B------:R-:W-:Y:S05]  /*75d0*/  IABS R3, R0 ;  /* 0x0000000000037213 */ /* 0x000fea0000000000 */
[----:B------:R-:W-:Y:S02]  /*75e0*/  @UP1 UMOV UR37, UR5 ;  /* 0x0000000500251c82 */ /* 0x000fe40008000000 */
[----:B------:R-:W-:Y:S01]  /*75f0*/  @UP1 UMOV UR36, UR4 ;  /* 0x0000000400241c82 */ /* 0x000fe20008000000 */
[----:B------:R-:W-:Y:S05]  /*7600*/  BRA.U !UP0, `(.L_x_123) ;  /* 0x0000000108cc7547 */ /* 0x000fea000b800000 */
[----:B------:R-:W1:Y:S01]  /*7610*/  LDCU UR9, c[0x0][0xb20] ;  /* 0x00016400ff0977ac */ /* 0x000e620008000800 */
[----:B------:R-:W-:Y:S02]  /*7620*/  UIMAD.WIDE.U32 UR4, UR49, UR55, URZ ;  /* 0x00000037310472a5 */ /* 0x000fe4000f8e00ff */
[----:B------:R-:W-:Y:S02]  /*7630*/  UIMAD.WIDE.U32 UR6, UR56, UR52, URZ ;  /* 0x00000034380672a5 */ /* 0x000fe4000f8e00ff */
[----:B------:R-:W-:Y:S02]  /*7640*/  UIMAD.WIDE.U32 UR10, UR36, UR55, URZ ;  /* 0x00000037240a72a5 */ /* 0x000fe4000f8e00ff */
[----:B------:R-:W-:Y:S02]  /*7650*/  UISETP.NE.AND UP0, UPT, UR54, 0x1, UPT ;  /* 0x000000013600788c */ /* 0x000fe4000bf05270 */
[----:B------:R-:W-:Y:S02]  /*7660*/  UISETP.NE.AND UP1, UPT, UR42, 0x1, UPT ;  /* 0x000000012a00788c */ /* 0x000fe4000bf25270 */
[----:B------:R-:W-:Y:S02]  /*7670*/  UISETP.NE.AND UP2, UPT, UR39, 0x1, UPT ;  /* 0x000000012700788c */ /* 0x000fe4000bf45270 */
[----:B------:R-:W-:Y:S01]  /*7680*/  UIMAD.WIDE.U32 UR12, UR37, UR52, URZ ;  /* 0x00000034250c72a5 */ /* 0x000fe2000f8e00ff */
[----:B------:R-:W-:Y:S01]  /*7690*/  UMOV UR4, UR5 ;  /* 0x0000000500047c82 */ /* 0x000fe20008000000 */
[----:B------:R-:W-:Y:S01]  /*76a0*/  UMOV UR6, UR11 ;  /* 0x0000000b00067c82 */ /* 0x000fe20008000000 */
[----:B-1----:R-:W-:Y:S03]  /*76b0*/  USHF.R.U32.HI UR8, URZ, UR9, UR4 ;  /* 0x00000009ff087299 */ /* 0x002fe60008011604 */
[----:B------:R-:W-:Y:S02]  /*76c0*/  UMOV UR4, UR7 ;  /* 0x0000000700047c82 */ /* 0x000fe40008000000 */
[----:B------:R-:W-:Y:S02]  /*76d0*/  USHF.R.U32.HI UR5, URZ, UR53, UR4 ;  /* 0x00000035ff057299 */ /* 0x000fe40008011604 */
[----:B------:R-:W-:Y:S02]  /*76e0*/  USEL UR4, UR49, UR8, !UP0 ;  /* 0x0000000831047287 */ /* 0x000fe4000c000000 */
[----:B------:R-:W-:Y:S02]  /*76f0*/  USHF.R.U32.HI UR8, URZ, UR9, UR6 ;  /* 0x00000009ff087299 */ /* 0x000fe40008011606 */
[----:B------:R-:W-:Y:S02]  /*7700*/  UIMAD.WIDE.U32 UR6, UR4, UR40, URZ ;  /* 0x00000028040672a5 */ /* 0x000fe4000f8e00ff */
[----:B------:R-:W-:Y:S02]  /*7710*/  USEL UR9, UR56, UR5, !UP1 ;  /* 0x0000000538097287 */ /* 0x000fe4000c800000 */
[----:B------:R-:W-:Y:S02]  /*7720*/  USEL UR8, UR36, UR8, !UP0 ;  /* 0x0000000824087287 */ /* 0x000fe4000c000000 */
[----:B------:R-:W-:Y:S01]  /*7730*/  UIMAD.WIDE.U32 UR10, UR9, UR40, URZ ;  /* 0x00000028090a72a5 */ /* 0x000fe2000f8e00ff */
[----:B------:R-:W-:Y:S01]  /*7740*/  UMOV UR6, UR7 ;  /* 0x0000000700067c82 */ /* 0x000fe20008000000 */
[----:B------:R-:W-:Y:S01]  /*7750*/  UMOV UR5, UR13 ;  /* 0x0000000d00057c82 */ /* 0x000fe20008000000 */
[----:B------:R-:W-:Y:S02]  /*7760*/  @UP2 USHF.R.U32.HI UR4, URZ, UR41, UR6 ;  /* 0x00000029ff042299 */ /* 0x000fe40008011606 */
[----:B------:R-:W-:Y:S02]  /*7770*/  USHF.R.U32.HI UR5, URZ, UR53, UR5 ;  /* 0x00000035ff057299 */ /* 0x000fe40008011605 */
[----:B------:R-:W-:Y:S02]  /*7780*/  UIMAD UR4, UR39, UR4, URZ ;  /* 0x00000004270472a4 */ /* 0x000fe4000f8e02ff */
[----:B------:R-:W-:Y:S02]  /*7790*/  USEL UR5, UR37, UR5, !UP1 ;  /* 0x0000000525057287 */ /* 0x000fe4000c800000 */
[----:B------:R-:W-:Y:S01]  /*77a0*/  UISETP.GE.AND UP0, UPT, UR8, UR4, UPT ;  /* 0x000000040800728c */ /* 0x000fe2000bf06270 */
[----:B------:R-:W-:Y:S01]  /*77b0*/  UMOV UR6, UR11 ;  /* 0x0000000b00067c82 */ /* 0x000fe20008000000 */
[----:B------:R-:W-:Y:S02]  /*77c0*/  UIMAD.WIDE.U32 UR10, UR8, UR40, URZ ;  /* 0x00000028080a72a5 */ /* 0x000fe4000f8e00ff */
[----:B------:R-:W-:Y:S04]  /*77d0*/  @UP2 USHF.R.U32.HI UR9, URZ, UR41, UR6 ;  /* 0x00000029ff092299 */ /* 0x000fe80008011606 */
[----:B------:R-:W-:Y:S01]  /*77e0*/  UIMAD UR6, UR39, UR9, URZ ;  /* 0x00000009270672a4 */ /* 0x000fe2000f8e02ff */
[----:B------:R-:W-:Y:S03]  /*77f0*/  UMOV UR4, UR11 ;  /* 0x0000000b00047c82 */ /* 0x000fe60008000000 */
[----:B------:R-:W-:Y:S02]  /*7800*/  UISETP.GE.OR UP0, UPT, UR5, UR6, UP0 ;  /* 0x000000060500728c */ /* 0x000fe40008706670 */
[----:B------:R-:W-:Y:S02]  /*7810*/  USHF.R.U32.HI UR4, URZ, UR41, UR4 ;  /* 0x00000029ff047299 */ /* 0x000fe40008011604 */
[----:B------:R-:W-:Y:S02]  /*7820*/  UIMAD.WIDE.U32 UR6, UR5, UR40, URZ ;  /* 0x00000028050672a5 */ /* 0x000fe4000f8e00ff */
[----:B------:R-:W-:Y:S02]  /*7830*/  USEL UR11, UR8, UR4, !UP2 ;  /* 0x00000004080b7287 */ /* 0x000fe4000d000000 */
[----:B------:R-:W-:Y:S02]  /*7840*/  UIADD3 UR6, UPT, UPT, -UR5, URZ, URZ ;  /* 0x000000ff05067290 */ /* 0x000fe4000fffe1ff */
[----:B------:R-:W-:Y:S02]  /*7850*/  UIADD3 UR10, UPT, UPT, -UR11, URZ, URZ ;  /* 0x000000ff0b0a7290 */ /* 0x000fe4000fffe1ff */
[----:B------:R-:W-:Y:S02]  /*7860*/  UIMAD UR6, UR42, UR6, UR37 ;  /* 0x000000062a0672a4 */ /* 0x000fe4000f8e0225 */
[----:B------:R-:W-:Y:S01]  /*7870*/  UIMAD UR10, UR39, UR10, UR8 ;  /* 0x0000000a270a72a4 */ /* 0x000fe2000f8e0208 */
[----:B------:R-:W-:Y:S01]  /*7880*/  @!UP0 UMOV UR4, UR7 ;  /* 0x0000000700048c82 */ /* 0x000fe20008000000 */
[----:B------:R-:W-:Y:S02]  /*7890*/  UIADD3 UR7, UPT, UPT, -UR8, URZ, URZ ;  /* 0x000000ff08077290 */ /* 0x000fe4000fffe1ff */
[----:B------:R-:W-:Y:S04]  /*78a0*/  @!UP0 USHF.R.U32.HI UR4, URZ, UR41, UR4 ;  /* 0x00000029ff048299 */ /* 0x000fe80008011604 */
[----:B------:R-:W-:Y:S04]  /*78b0*/  @!UP0 USEL UR4, UR5, UR4, !UP2 ;  /* 0x0000000405048287 */ /* 0x000fe8000d000000 */
[----:B------:R-:W-:Y:S02]  /*78c0*/  @!UP0 UIMAD UR9, UR9, UR10, UR4 ;  /* 0x0000000a090982a4 */ /* 0x000fe4000f8e0204 */
[----:B------:R-:W-:Y:S02]  /*78d0*/  @!UP0 UIADD3 UR10, UPT, UPT, UR11, -UR4, URZ ;  /* 0x800000040b0a8290 */ /* 0x000fe4000fffe0ff */
[----:B------:R-:W-:Y:S02]  /*78e0*/  UIMAD UR4, UR54, UR7, UR36 ;  /* 0x00000007360472a4 */ /* 0x000fe4000f8e0224 */
[----:B------:R-:W-:Y:S03]  /*78f0*/  @!UP0 UIMAD UR8, UR10, UR39, UR5 ;  /* 0x000000270a0882a4 */ /* 0x000fe6000f8e0205 */
[----:B------:R-:W-:Y:S02]  /*7900*/  @!UP0 UMOV UR5, UR9 ;  /* 0x0000000900058c82 */ /* 0x000fe40008000000 */
[----:B------:R-:W-:Y:S02]  /*7910*/  UIMAD UR37, UR5, UR42, UR6 ;  /* 0x0000002a052572a4 */ /* 0x000fe4000f8e0206 */
[----:B------:R-:W-:Y:S11]  /*7920*/  UIMAD UR36, UR8, UR54, UR4 ;  /* 0x00000036082472a4 */ /* 0x000ff6000f8e0204 */
[----:B------:R-:W-:Y:S01]  /*7930*/  @!UPT UIADD3 URZ, UPT, UPT, URZ, URZ, URZ ;  /* 0x000000fffffff290 */ /* 0x000fe2000fffe0ff */
.L_x_123:
[----:B------:R-:W-:Y:S01]  /*7940*/  UISETP.NE.AND UP1, UPT, UR38, 0x1, UPT ;  /* 0x000000012600788c */ /* 0x000fe2000bf25270 */
[----:B------:R-:W-:Y:S01]  /*7950*/  R2UR UR6, R3 ;  /* 0x00000000030672ca */ /* 0x000fe200000e0000 */
[----:B------:R-:W-:Y:S01]  /*7960*/  UISETP.NE.AND UP4, UPT, UR46, URZ, UPT ;  /* 0x000000ff2e00728c */ /* 0x000fe2000bf85270 */
[----:B------:R-:W-:Y:S01]  /*7970*/  IABS R0, R0 ;  /* 0x0000000000007213 */ /* 0x000fe20000000000 */
[----:B------:R-:W-:Y:S01]  /*7980*/  UIADD3 UR16, UPT, UPT, UR44, 0x400, URZ ;  /* 0x000004002c107890 */ /* 0x000fe2000fffe0ff */
[----:B------:R-:W-:Y:S03]  /*7990*/  @P0 SHF.R.U32.HI R86, RZ, 0x10, R5 ;  /* 0x00000010ff560819 */ /* 0x000fe60000011605 */
[----:B------:R-:W-:Y:S03]  /*79a0*/  IMAD.MOV R0, RZ, RZ, -R0 ;  /* 0x000000ffff007224 */ /* 0x000fe600078e0a00 */
[----:B------:R-:W1:Y:S03]  /*79b0*/  @!UP1 LDCU.128 UR12, c[0x0][0xb10] ;  /* 0x00016200ff0c97ac */ /* 0x000e660008000c00 */
[----:B------:R-:W2:Y:S01]  /*79c0*/  I2F.RP R9, UR6 ;  /* 0x0000000600097d06 */ /* 0x000ea20008209400 */
[----:B------:R-:W3:Y:S09]  /*79d0*/  @!UP1 LDCU UR10, c[0x0][0xb20] ;  /* 0x00016400ff0a97ac */ /* 0x000ef20008000800 */
[----:B--2---:R-:W2:Y:S02]  /*79e0*/  MUFU.RCP R3, R9 ;  /* 0x0000000900037308 */ /* 0x004ea40000001000 */
[----:B--2---:R-:W-:Y:S08]  /*79f0*/  VIADD R8, R3, 0xffffffe ;  /* 0x0ffffffe03087836 */ /* 0x004ff00000000000 */
[----:B------:R-:W2:Y:S02]  /*7a00*/  F2I.FTZ.U32.TRUNC.NTZ R3, R8 ;  /* 0x0000000800037305 */ /* 0x000ea4000021f000 */
[----:B--2---:R-:W-:Y:S01]  /*7a10*/  R2UR UR5, R3 ;  /* 0x00000000030572ca */ /* 0x004fe200000e0000 */
[----:B------:R-:W-:Y:S05]  /*7a20*/  IMAD.U32 R3, RZ, RZ, UR26 ;  /* 0x0000001aff037e24 */ /* 0x000fea000f8e00ff */
[----:B------:R-:W-:Y:S04]  /*7a30*/  IABS R3, R3 ;  /* 0x0000000300037213 */ /* 0x000fe80000000000 */
[----:B------:R-:W-:Y:S03]  /*7a40*/  R2UR UR8, R3 ;  /* 0x00000000030872ca */ /* 0x000fe600000e0000 */
[----:B------:R-:W-:Y:S04]  /*7a50*/  UIADD3 UR4, UPT, UPT, URZ, -UR5, URZ ;  /* 0x80000005ff047290 */ /* 0x000fe8000fffe0ff */
[----:B------:R-:W-:Y:S03]  /*7a60*/  UIMAD UR7, UR4, UR6, URZ ;  /* 0x00000006040772a4 */ /* 0x000fe6000f8e02ff */
[----:B------:R-:W-:Y:S02]  /*7a70*/  UMOV UR4, URZ ;  /* 0x000000ff00047c82 */ /* 0x000fe40008000000 */
[----:B------:R-:W-:Y:S02]  /*7a80*/  UIMAD.WIDE.U32 UR4, UR5, UR7, UR4 ;  /* 0x00000007050472a5 */ /* 0x000fe4000f8e0004 */
[----:B------:R-:W-:Y:S05]  /*7a90*/  R2UR UR7, R0 ;  /* 0x00000000000772ca */ /* 0x000fea00000e0000 */
[----:B------:R-:W-:Y:S02]  /*7aa0*/  UMOV UR4, UR5 ;  /* 0x0000000500047c82 */ /* 0x000fe40008000000 */
[----:B------:R-:W-:Y:S07]  /*7ab0*/  UIMAD.WIDE.U32 UR4, UR4, UR8, URZ ;  /* 0x00000008040472a5 */ /* 0x000fee000f8e00ff */
[----:B------:R-:W-:Y:S02]  /*7ac0*/  UMOV UR11, UR5 ;  /* 0x00000005000b7c82 */ /* 0x000fe40008000000 */
[----:B------:R-:W-:Y:S02]  /*7ad0*/  UIMAD UR4, UR11, UR7, UR8 ;  /* 0x000000070b0472a4 */ /* 0x000fe4000f8e0208 */
[----:B------:R-:W2:Y:S02]  /*7ae0*/  @!UP1 LDCU UR5, c[0x0][0xb0c] ;  /* 0x00016180ff0597ac */ /* 0x000ea40008000800 */
[----:B------:R-:W-:Y:S02]  /*7af0*/  UISETP.GT.U32.AND UP0, UPT, UR6, UR4, UPT ;  /* 0x000000040600728c */ /* 0x000fe4000bf04070 */
[----:B-1----:R-:W-:Y:S09]  /*7b00*/  UIMAD.WIDE.U32 UR8, UR37, UR12, URZ ;  /* 0x0000000c250872a5 */ /* 0x002ff2000f8e00ff */
[----:B------:R-:W-:Y:S02]  /*7b10*/  @!UP0 UIADD3 UR4, UPT, UPT, UR4, -UR6, URZ ;  /* 0x8000000604048290 */ /* 0x000fe4000fffe0ff */
[----:B------:R-:W-:Y:S02]  /*7b20*/  @!UP0 UIADD3 UR11, UPT, UPT, UR11, 0x1, URZ ;  /* 0x000000010b0b8890 */ /* 0x000fe4000fffe0ff */
[----:B------:R-:W-:Y:S02]  /*7b30*/  UISETP.GE.U32.AND UP3, UPT, UR4, UR6, UPT ;  /* 0x000000060400728c */ /* 0x000fe4000bf66070 */
[----:B------:R-:W-:Y:S02]  /*7b40*/  UIMAD.WIDE.U32 UR6, UR36, UR15, URZ ;  /* 0x0000000f240672a5 */ /* 0x000fe4000f8e00ff */
[----:B------:R-:W-:Y:S02]  /*7b50*/  ULOP3.LUT UR4, UR26, UR46, URZ, 0x3c, !UPT ;  /* 0x0000002e1a047292 */ /* 0x000fe4000f8e3cff */
[----:B------:R-:W-:Y:S02]  /*7b60*/  @!UP1 UISETP.NE.AND UP0, UPT, UR14, 0x1, UPT ;  /* 0x000000010e00988c */ /* 0x000fe4000bf05270 */
[----:B------:R-:W-:Y:S02]  /*7b70*/  UISETP.GE.AND UP5, UPT, UR4, URZ, UPT ;  /* 0x000000ff0400728c */ /* 0x000fe4000bfa6270 */
[----:B--2---:R-:W-:Y:S02]  /*7b80*/  @!UP1 UISETP.NE.AND UP2, UPT, UR5, 0x1, UPT ;  /* 0x000000010500988c */ /* 0x004fe4000bf45270 */
[----:B------:R-:W-:Y:S01]  /*7b90*/  @UP3 UIADD3 UR11, UPT, UPT, UR11, 0x1, URZ ;  /* 0x000000010b0b3890 */ /* 0x000fe2000fffe0ff */
[----:B------:R-:W-:Y:S01]  /*7ba0*/  @!UP1 UMOV UR6, UR7 ;  /* 0x0000000700069c82 */ /* 0x000fe20008000000 */
[----:B------:R-:W-:Y:S01]  /*7bb0*/  @!UP1 UMOV UR4, UR9 ;  /* 0x0000000900049c82 */ /* 0x000fe20008000000 */
[----:B---3--:R-:W-:Y:S02]  /*7bc0*/  @!UP1 USHF.R.U32.HI UR6, URZ, UR10, UR6 ;  /* 0x0000000aff069299 */ /* 0x008fe40008011606 */
[----:B------:R-:W-:Y:S02]  /*7bd0*/  @!UP1 USHF.R.U32.HI UR4, URZ, UR13, UR4 ;  /* 0x0000000dff049299 */ /* 0x000fe40008011604 */
[----:B------:R-:W-:Y:S02]  /*7be0*/  @!UP1 USEL UR6, UR36, UR6, !UP0 ;  /* 0x0000000624069287 */ /* 0x000fe4000c000000 */
[----:B------:R-:W-:Y:S02]  /*7bf0*/  ULOP3.LUT UP0, URZ, UR16, 0x1b0, URZ, 0xc0, !UPT ;  /* 0x000001b010ff7892 */ /* 0x000fe4000f80c0ff */
[----:B------:R-:W-:Y:S01]  /*7c00*/  @!UP1 USEL UR7, UR37, UR4, !UP2 ;  /* 0x0000000425079287 */ /* 0x000fe2000d000000 */
[----:B------:R-:W-:Y:S02]  /*7c10*/  UMOV UR43, UR11 ;  /* 0x0000000b002b7c82 */ /* 0x000fe40008000000 */
[----:B------:R-:W-:Y:S02]  /*7c20*/  @!UP5 UIADD3 UR43, UPT, UPT, -UR43, URZ, URZ ;  /* 0x000000ff2b2bd290 */ /* 0x000fe4000fffe1ff */
[----:B------:R-:W-:Y:S02]  /*7c30*/  @!UP4 ULOP3.LUT UR43, URZ, UR46, URZ, 0x33, !UPT ;  /* 0x0000002eff2bc292 */ /* 0x000fe4000f8e33ff */
[----:B------:R-:W-:Y:S02]  /*7c40*/  @!UP1 UIADD3 UR4, UPT, UPT, -UR7, UR6, URZ ;  /* 0x0000000607049290 */ /* 0x000fe4000fffe1ff */
[----:B------:R-:W-:Y:S02]  /*7c50*/  @!UP1 UIADD3 UR6, UPT, UPT, UR7, -UR6, URZ ;  /* 0x8000000607069290 */ /* 0x000fe4000fffe0ff */
[----:B------:R-:W-:Y:S02]  /*7c60*/  UIADD3 UR7, UPT, UPT, -UR43, URZ, URZ ;  /* 0x000000ff2b077290 */ /* 0x000fe4000fffe1ff */
[----:B------:R-:W-:Y:S02]  /*7c70*/  @!UP1 UIMAD UR37, UR4, UR5, UR37 ;  /* 0x00000005042592a4 */ /* 0x000fe4000f8e0225 */
[----:B------:R-:W-:Y:S02]  /*7c80*/  @!UP1 UIMAD UR36, UR6, UR14, UR36 ;  /* 0x0000000e062492a4 */ /* 0x000fe4000f8e0224 */
[----:B------:R-:W-:Y:S01]  /*7c90*/  UIMAD UR45, UR46, UR7, UR26 ;  /* 0x000000072e2d72a4 */ /* 0x000fe2000f8e021a */
[----:B------:R-:W-:Y:S11]  /*7ca0*/  BRA.U !UP0, `(.L_x_124) ;  /* 0x0000000108407547 */ /* 0x000ff6000b800000 */
[----:B------:R-:W1:Y:S01]  /*7cb0*/  LDCU.64 UR8, c[0x4][0x80] ;  /* 0x01001000ff0877ac */ /* 0x000e620008000a00 */
[----:B------:R-:W-:Y:S01]  /*7cc0*/  MOV R15, 0x0 ;  /* 0x00000000000f7802 */ /* 0x000fe20000000f00 */
[----:B------:R-:W-:Y:S02]  /*7cd0*/  HFMA2 R12, -RZ, RZ, 0, 5.9604644775390625e-08 ;  /* 0x00000001ff0c7431 */ /* 0x000fe400000001ff */
[----:B------:R-:W-:Y:S02]  /*7ce0*/  IMAD.MOV.U32 R8, RZ, RZ, 0x70 ;  /* 0x00000070ff087424 */ /* 0x000fe400078e00ff */
[----:B------:R-:W-:Y:S01]  /*7cf0*/  IMAD.MOV.U32 R13, RZ, RZ, RZ ;  /* 0x000000ffff0d7224 */ /* 0x000fe200078e00ff */
[----:B------:R-:W2:Y:S01]  /*7d00*/  LDCU.64 UR6, c[0x4][0x88] ;  /* 0x01001100ff0677ac */ /* 0x000ea20008000a00 */
[----:B------:R-:W3:Y:S01]  /*7d10*/  LDC.64 R14, c[0x4][R15] ;  /* 0x010000000f0e7b82 */ /* 0x000ee20000000a00 */
[----:B------:R-:W4:Y:S01]  /*7d20*/  LDCU.64 UR4, c[0x4][0x8] ;  /* 0x01000100ff0477ac */ /* 0x000f220008000a00 */
[----:B-1----:R-:W-:Y:S01]  /*7d30*/  MOV R5, UR9 ;  /* 0x0000000900057c02 */ /* 0x002fe20008000f00 */
[----:B------:R-:W-:Y:S01]  /*7d40*/  IMAD.U32 R4, RZ, RZ, UR8 ;  /* 0x00000008ff047e24 */ /* 0x000fe2000f8e00ff */
[----:B--2---:R-:W-:Y:S01]  /*7d50*/  MOV R7, UR7 ;  /* 0x0000000700077c02 */ /* 0x004fe20008000f00 */
[----:B------:R-:W-:Y:S01]  /*7d60*/  IMAD.U32 R6, RZ, RZ, UR6 ;  /* 0x00000006ff067e24 */ /* 0x000fe2000f8e00ff */
[----:B----4-:R-:W-:Y:S01]  /*7d70*/  MOV R11, UR5 ;  /* 0x00000005000b7c02 */ /* 0x010fe20008000f00 */
[----:B------:R-:W-:Y:S02]  /*7d80*/  IMAD.U32 R10, RZ, RZ, UR4 ;  /* 0x00000004ff0a7e24 */ /* 0x000fe4000f8e00ff */
[----:B------:R-:W-:Y:S07]  /*7d90*/  LEPC R20, `(.L_x_124) ;  /* 0x000000001014794e */ /* 0x000fee0000000000 */
[----:B---3-5:R-:W-:Y:S05]  /*7da0*/  CALL.ABS.NOINC R14 ;  /* 0x000000000e007343 */ /* 0x028fea0003c00000 */
.L_x_124:
[----:B------:R-:W-:Y:S01]  /*7db0*/  LOP3.LUT P0, RZ, R87, 0x1b0, RZ, 0xc0, !PT ;  /* 0x000001b057ff7812 */ /* 0x000fe2000780c0ff */
[----:B------:R-:W-:Y:S11]  /*7dc0*/  BSSY.RECONVERGENT B6, `(.L_x_125) ;  /* 0x0000013000067945 */ /* 0x000ff60003800200 */
[----:B------:R-:W-:Y:S01]  /*7dd0*/  @!UPT UIADD3 URZ, UPT, UPT, URZ, URZ, URZ ;  /* 0x000000fffffff290 */ /* 0x000fe2000fffe0ff */
[----:B------:R-:W-:Y:S05]  /*7de0*/  @!P0 BRA `(.L_x_126) ;  /* 0x0000000000408947 */ /* 0x000fea0003800000 */
        /* <DEDUP_REMOVED lines=16> */
.L_x_126:
[----:B------:R-:W-:Y:S05]  /*7ef0*/  BSYNC.RECONVERGENT B6 ;  /* 0x0000000000067941 */ /* 0x000fea0003800200 */
.L_x_125:
[----:B------:R-:W-:Y:S01]  /*7f00*/  ISETP.NE.AND P6, PT, R85, RZ, PT ;  /* 0x000000ff5500720c */ /* 0x000fe20003fc5270 */
[----:B------:R-:W-:Y:S01]  /*7f10*/  UISETP.NE.U32.AND UP0, UPT, UR60, URZ, UPT ;  /* 0x000000ff3c00728c */ /* 0x000fe2000bf05070 */
[----:B------:R-:W-:Y:S02]  /*7f20*/  ISETP.NE.U32.AND P3, PT, RZ, UR58, PT ;  /* 0x0000003aff007c0c */ /* 0x000fe4000bf65070 */
[----:B------:R-:W-:Y:S01]  /*7f30*/  PLOP3.LUT P0, PT, PT, PT, PT, 0x8, 0x80 ;  /* 0x000000000080781c */ /* 0x000fe20003f0e170 */
[----:B------:R-:W-:Y:S01]  /*7f40*/  UISETP.NE.AND.EX UP0, UPT, UR61, URZ, UPT, UP0 ;  /* 0x000000ff3d00728c */ /* 0x000fe2000bf05300 */
[----:B------:R-:W-:Y:S07]  /*7f50*/  ISETP.NE.AND.EX P3, PT, RZ, UR59, PT, P3 ;  /* 0x0000003bff007c0c */ /* 0x000fee000bf65330 */
[----:B------:R-:W1:Y:S01]  /*7f60*/  @P6 LDC.64 R4, c[0x0][0x888] ;  /* 0x00022200ff046b82 */ /* 0x000e620000000a00 */
[----:B------:R-:W-:Y:S02]  /*7f70*/  @P6 PLOP3.LUT P0, PT, P3, PT, PT, 0x80, 0x8 ;  /* 0x000000000008681c */ /* 0x000fe40001f0f070 */
[----:B-1----:R-:W-:Y:S04]  /*7f80*/  @P6 ISETP.NE.U32.AND P1, PT, R4, RZ, PT ;  /* 0x000000ff0400620c */ /* 0x002fe80003f25070 */
[----:B------:R-:W-:Y:S01]  /*7f90*/  @P6 ISETP.NE.AND.EX P1, PT, R5, RZ, PT, P1 ;  /* 0x000000ff0500620c */ /* 0x000fe20003f25310 */
[----:B------:R-:W-:Y:S01]  /*7fa0*/  @!UPT UIADD3 URZ, UPT, UPT, URZ, URZ, URZ ;  /* 0x000000fffffff290 */ /* 0x000fe2000fffe0ff */
[----:B------:R-:W-:Y:S11]  /*7fb0*/  @!P3 BRA `(.L_x_127) ;  /* 0x000000000030b947 */ /* 0x000ff60003800000 */
[----:B------:R-:W-:Y:S01]  /*7fc0*/  ISETP.NE.U32.AND P2, PT, RZ, UR50, PT ;  /* 0x00000032ff007c0c */ /* 0x000fe2000bf45070 */
[----:B------:R-:W1:Y:S01]  /*7fd0*/  LDCU.64 UR4, c[0x0][0x358] ;  /* 0x00006b00ff0477ac */ /* 0x000e620008000a00 */
[----:B------:R-:W-:Y:S02]  /*7fe0*/  IMAD.MOV.U32 R82, RZ, RZ, 0x1 ;  /* 0x00000001ff527424 */ /* 0x000fe400078e00ff */
[----:B------:R-:W-:Y:S11]  /*7ff0*/  ISETP.NE.AND.EX P2, PT, RZ, UR51, PT, P2 ;  /* 0x00000033ff007c0c */ /* 0x000ff6000bf45320 */
[----:B------:R-:W-:Y:S02]  /*8000*/  @!UPT UIADD3 URZ, UPT, UPT, URZ, URZ, URZ ;  /* 0x000000fffffff290 */ /* 0x000fe4000fffe0ff */
[----:B------:R-:W2:Y:S01]  /*8010*/  @P2 LDC.64 R4, c[0x0][0x888] ;  /* 0x00022200ff042b82 */ /* 0x000ea20000000a00 */
[----:B------:R-:W-:Y:S04]  /*8020*/  @P2 IMAD R0, R17, UR58, RZ ;  /* 0x0000003a11002c24 */ /* 0x000fe8000f8e02ff */
[----:B--2---:R-:W-:Y:S04]  /*8030*/  @P2 IMAD.WIDE R4, R0, 0x4, R4 ;  /* 0x0000000400042825 */ /* 0x004fe800078e0204 */
[----:B------:R-:W-:Y:S01]  /*8040*/  HFMA2 R0, -RZ, RZ, 0, 5.9604644775390625e-08 ;  /* 0x00000001ff007431 */ /* 0x000fe200000001ff */
[----:B-1---5:R1:W5:Y:S04]  /*8050*/  @P2 LDG.E R39, desc[UR4][R4.64] ;  /* 0x0000000404272981 */ /* 0x022368000c1e1900 */
[----:B------:R-:W-:Y:S01]  /*8060*/  @!P2 PRMT R82, R0, 0x7610, R82 ;  /* 0x000076100052a816 */ /* 0x000fe20000000052 */
[----:B-1----:R-:W2:Y:S06]  /*8070*/  @!P2 LDC R39, c[0x0][0x880] ;  /* 0x00022000ff27ab82 */ /* 0x002eac0000000800 */
.L_x_127:
[----:B------:R-:W-:Y:S05]  /*8080*/  BRA.U !UP0, `(.L_x_128) ;  /* 0x0000000108247547 */ /* 0x000fea000b800000 */
[----:B------:R-:W-:Y:S01]  /*8090*/  ISETP.NE.U32.AND P2, PT, RZ, UR62, PT ;  /* 0x0000003eff007c0c */ /* 0x000fe2000bf45070 */
[----:B------:R-:W1:Y:S03]  /*80a0*/  LDCU.64 UR4, c[0x0][0x358] ;  /* 0x00006b00ff0477ac */ /* 0x000e660008000a00 */
[----:B------:R-:W-:Y:S11]  /*80b0*/  ISETP.NE.AND.EX P2, PT, RZ, UR63, PT, P2 ;  /* 0x0000003fff007c0c */ /* 0x000ff6000bf45320 */
[----:B------:R-:W-:Y:S02]  /*80c0*/  @!UPT UIADD3 URZ, UPT, UPT, URZ, URZ, URZ ;  /* 0x000000fffffff290 */ /* 0x000fe4000fffe0ff */
[----:B------:R-:W3:Y:S01]  /*80d0*/  @P2 LDC.64 R4, c[0x0][0x8a8] ;  /* 0x00022a00ff042b82 */ /* 0x000ee20000000a00 */
[----:B------:R-:W-:Y:S04]  /*80e0*/  @P2 IMAD R3, R17, UR60, RZ ;  /* 0x0000003c11032c24 */ /* 0x000fe8000f8e02ff */
[----:B---3--:R-:W-:Y:S05]  /*80f0*/  @P2 IMAD.WIDE R4, R3, 0x4, R4 ;  /* 0x0000000403042825 */ /* 0x008fea00078e0204 */
[----:B-1---5:R1:W5:Y:S02]  /*8100*/  @P2 LDG.E R38, desc[UR4][R4.64] ;  /* 0x0000000404262981 */ /* 0x022364000c1e1900 */
[----:B-1----:R-:W3:Y:S02]  /*8110*/  @!P2 LDC R38, c[0x0][0x8a0] ;  /* 0x00022800ff26ab82 */ /* 0x002ee40000000800 */
.L_x_128:
[----:B--2--5:R-:W-:Y:S01]  /*8120*/  @P6 FSETP.NEU.AND P2, PT, R39, RZ, PT ;  /* 0x000000ff2700620b */ /* 0x024fe20003f4d000 */
[----:B------:R-:W-:Y:S01]  /*8130*/  BSSY B1, `(.L_x_129) ;  /* 0x0000037000017945 */ /* 0x000fe20003800000 */
[----:B------:R-:W-:Y:S01]  /*8140*/  @P6 SEL R5, RZ, 0xffffffff, P1 ;  /* 0xffffffffff056807 */ /* 0x000fe20000800000 */
[----:B------:R-:W-:Y:S01]  /*8150*/  IMAD.IADD R32, R37, 0x1, R2 ;  /* 0x0000000125207824 */ /* 0x000fe200078e0202 */
[----:B------:R-:W-:Y:S02]  /*8160*/  @P6 LOP3.LUT P1, RZ, R82, 0xff, RZ, 0xc0, !PT ;  /* 0x000000ff52ff6812 */ /* 0x000fe4000782c0ff */
[----:B------:R-:W-:Y:S02]  /*8170*/  CS2R R42, SRZ ;  /* 0x00000000002a7805 */ /* 0x000fe4000001ff00 */
[----:B------:R-:W-:Y:S02]  /*8180*/  @P6 SEL R0, RZ, 0xffffffff, P2 ;  /* 0xffffffffff006807 */ /* 0x000fe40001000000 */
[----:B------:R-:W-:Y:S02]  /*8190*/  CS2R R40, SRZ ;  /* 0x0000000000287805 */ /* 0x000fe4000001ff00 */
[----:B------:R-:W-:Y:S02]  /*81a0*/  LEA R72, R36, UR44, 0x3 ;  /* 0x0000002c24487c11 */ /* 0x000fe4000f8e18ff */
[----:B------:R-:W-:Y:S02]  /*81b0*/  CS2R R54, SRZ ;  /* 0x0000000000367805 */ /* 0x000fe4000001ff00 */
[----:B------:R-:W-:Y:S02]  /*81c0*/  @P0 SEL R0, R5, R0, !P1 ;  /* 0x0000000005000207 */ /* 0x000fe40004800000 */
[----:B------:R-:W-:Y:S02]  /*81d0*/  CS2R R52, SRZ ;  /* 0x0000000000347805 */ /* 0x000fe4000001ff00 */
[----:B------:R-:W-:Y:S02]  /*81e0*/  SHF.L.U32 R3, R79, 0x1f, RZ ;  /* 0x0000001f4f037819 */ /* 0x000fe400000006ff */
[----:B------:R-:W-:Y:S02]  /*81f0*/  @P6 LOP3.LUT R0, R0, 0x1, RZ, 0xc0, !PT ;  /* 0x0000000100006812 */ /* 0x000fe400078ec0ff */
[----:B------:R-:W-:Y:S02]  /*8200*/  PLOP3.LUT P5, PT, PT, PT, PT, 0x8, 0x80 ;  /* 0x000000000080781c */ /* 0x000fe40003fae170 */
[----:B------:R-:W-:Y:S11]  /*8210*/  ISETP.NE.U32.OR P1, PT, R0, 0x1, !P6 ;  /* 0x000000010000780c */ /* 0x000ff60007725470 */
[----:B------:R-:W-:Y:S02]  /*8220*/  @!UPT UIADD3 URZ, UPT, UPT, URZ, URZ, URZ ;  /* 0x000000fffffff290 */ /* 0x000fe4000fffe0ff */
[----:B------:R-:W-:Y:S04]  /*8230*/  @P1 SHF.L.U32 R4, R77, 0x1f, RZ ;  /* 0x0000001f4d041819 */ /* 0x000fe800000006ff */
[----:B------:R-:W1:Y:S01]  /*8240*/  @P1 SYNCS.PHASECHK.TRANS64.TRYWAIT P0, [UR44+0x360], R4 ;  /* 0x00036004ff0015a7 */ /* 0x000e62000800112c */
[----:B------:R2:W4:Y:S01]  /*8250*/  SYNCS.PHASECHK.TRANS64.TRYWAIT P4, [R72+URZ+0x390], R3 ;  /* 0x00039003480075a7 */ /* 0x00052200080811ff */
[----:B-1----:R-:W-:Y:S01]  /*8260*/  @P1 PLOP3.LUT P5, PT, P0, PT, PT, 0x8, 0x80 ;  /* 0x000000000080181c */ /* 0x002fe200007ae170 */
[----:B------:R-:W-:Y:S01]  /*8270*/  @!UPT UIADD3 URZ, UPT, UPT, URZ, URZ, URZ ;  /* 0x000000fffffff290 */ /* 0x000fe2000fffe0ff */
[----:B--2-4-:R-:W-:Y:S11]  /*8280*/  @!P1 BRA `(.L_x_130) ;  /* 0x0000000000849947 */ /* 0x014ff60003800000 */
[----:B------:R-:W-:Y:S01]  /*8290*/  ISETP.NE.U32.AND P0, PT, RZ, UR50, PT ;  /* 0x00000032ff007c0c */ /* 0x000fe2000bf05070 */
[----:B------:R-:W-:Y:S01]  /*82a0*/  BSSY B0, `(.L_x_131) ;  /* 0x0000012000007945 */ /* 0x000fe20003800000 */
[----:B------:R-:W-:Y:S02]  /*82b0*/  FSETP.NEU.AND P2, PT, R39, RZ, PT ;  /* 0x000000ff2700720b */ /* 0x000fe40003f4d000 */
[----:B------:R-:W-:Y:S02]  /*82c0*/  CS2R R54, SRZ ;  /* 0x0000000000367805 */ /* 0x000fe4000001ff00 */
[----:B------:R-:W-:Y:S02]  /*82d0*/  ISETP.NE.AND.EX P0, PT, RZ, UR51, PT, P0 ;  /* 0x00000033ff007c0c */ /* 0x000fe4000bf05300 */
[----:B------:R-:W-:Y:S02]  /*82e0*/  CS2R R52, SRZ ;  /* 0x0000000000347805 */ /* 0x000fe4000001ff00 */
[----:B------:R-:W-:Y:S02]  /*82f0*/  LOP3.LUT P1, RZ, R82, 0xff, RZ, 0xc0, !PT ;  /* 0x000000ff52ff7812 */ /* 0x000fe4000782c0ff */
[----:B------:R-:W-:Y:S02]  /*8300*/  CS2R R42, SRZ ;  /* 0x00000000002a7805 */ /* 0x000fe4000001ff00 */
[----:B------:R-:W-:Y:S02]  /*8310*/  SEL R0, RZ, 0xffffffff, P2 ;  /* 0xffffffffff007807 */ /* 0x000fe40001000000 */
[----:B------:R-:W-:Y:S02]  /*8320*/  CS2R R40, SRZ ;  /* 0x0000000000287805 */ /* 0x000fe4000001ff00 */
[----:B------:R-:W-:Y:S04]  /*8330*/  SEL R5, RZ, 0xffffffff, P0 ;  /* 0xffffffffff057807 */ /* 0x000fe80000000000 */
[----:B------:R-:W-:Y:S04]  /*8340*/  @P3 SEL R0, R5, R0, !P1 ;  /* 0x0000000005003207 */ /* 0x000fe80004800000 */
[----:B------:R-:W-:Y:S04]  /*8350*/  LOP3.LUT R0, R0, 0x1, RZ, 0xc0, !PT ;  /* 0x0000000100007812 */ /* 0x000fe800078ec0ff */
[----:B------:R-:W-:Y:S01]  /*8360*/  ISETP.NE.U32.AND P0, PT, R0, 0x1, PT ;  /* 0x000000010000780c */ /* 0x000fe20003f05070 */
[----:B------:R-:W-:Y:S01]  /*8370*/  @!UPT UIADD3 URZ, UPT, UPT, URZ, URZ, URZ ;  /* 0x000000fffffff290 */ /* 0x000fe2000fffe0ff */
[----:B------:R-:W-:Y:S11]  /*8380*/  @!P5 BRA `(.L_x_132) ;  /* 0x00000000000cd947 */ /* 0x000ff60003800000 */
[----:B------:R-:W-:Y:S04]  /*8390*/  SHF.L.U32 R5, R77, 0x1f, RZ ;  /* 0x0000001f4d057819 */ /* 0x000fe800000006ff */
[----:B------:R-:W1:Y:S02]  /*83a0*/  SYNCS.PHASECHK.TRANS64.TRYWAIT P1, [UR44+0x360], R5 ;  /* 0x00036005ff0075a7 */ /* 0x000e64000802112c */
[----:B-1----:R-:W-:Y:S05]  /*83b0*/  @!P1 BRA `(.L_x_133) ;  /* 0x0000002800209947 */ /* 0x002fea0003800000 */
.L_x_132:
[----:B------:R-:W-:Y:S05]  /*83c0*/  BSYNC B0 ;  /* 0x0000000000007941 */ /* 0x000fea0003800000 */
.L_x_131:
[----:B------:R-:W2:Y:S01]  /*83d0*/  S2UR UR5, SR_CgaCtaId ;  /* 0x00000000000579c3 */ /* 0x000ea20000008800 */
[----:B------:R4:W1:Y:S01]  /*83e0*/  @P0 LDS.128 R52, [R81+UR44+0x400] ;  /* 0x0004002c51340984 */ /* 0x0008620008000c00 */
[----:B------:R-:W-:Y:S01]  /*83f0*/  UIADD3 UR4, UPT, UPT, UR44, 0x368, URZ ;  /* 0x000003682c047890 */ /* 0x000fe2000fffe0ff */
[----:B------:R-:W-:Y:S02]  /*8400*/  LOP3.LUT R77, R77, 0x1, RZ, 0x3c, !PT ;  /* 0x000000014d4d7812 */ /* 0x000fe400078e3cff */
[----:B------:R4:W1:Y:S01]  /*8410*/  @P0 LDS.128 R40, [R80+0x10] ;  /* 0x0000100050280984 */ /* 0x0008620000000c00 */
[----:B------:R-:W-:Y:S01]  /*8420*/  @!PT LDS RZ, [RZ] ;  /* 0x00000000fffff984 */ /* 0x000fe20000000800 */
[----:B------:R-:W-:Y:S01]  /*8430*/  @!PT LDS RZ, [RZ] ;  /* 0x00000000fffff984 */ /* 0x000fe20000000800 */
[----:B------:R-:W-:Y:S01]  /*8440*/  @!PT LDS RZ, [RZ] ;  /* 0x00000000fffff984 */ /* 0x000fe20000000800 */
[----:B------:R-:W-:Y:S01]  /*8450*/  @!PT LDS RZ, [RZ] ;  /* 0x00000000fffff984 */ /* 0x000fe20000000800 */
[----:B------:R5:W-:Y:S06]  /*8460*/  MEMBAR.ALL.CTA ;  /* 0x0000000000007992 */ /* 0x000bec0000008000 */
[----:B-----5:R-:W5:Y:S01]  /*8470*/  FENCE.VIEW.ASYNC.S ;  /* 0x00000000000073c6 */ /* 0x020f620000000000 */
[----:B--2---:R-:W-:Y:S09]  /*8480*/  UPRMT UR4, UR5, 0x654, UR4 ;  /* 0x0000065405047896 */ /* 0x004ff20008000004 */
[----:B----45:R-:W-:Y:S03]  /*8490*/  SYNCS.ARRIVE.TRANS64.RED.A1T0 RZ, [UR4], RZ ;  /* 0x000000ffffff79a7 */ /* 0x030fe60008100404 */
.L_x_130:
[----:B------:R-:W-:Y:S05]  /*84a0*/  BSYNC B1 ;  /* 0x0000000000017941 */ /* 0x000fea0003800000 */
.L_x_129:
[----:B-1----:R-:W-:Y:S04]  /*84b0*/  SHF.R.U32.HI R0, RZ, 0x15, R32 ;  /* 0x00000015ff007819 */ /* 0x002fe80000011620 */
[----:B------:R-:W-:Y:S01]  /*84c0*/  LOP3.LUT P0, RZ, R0, 0x3, R83, 0x48, !PT ;  /* 0x0000000300ff7812 */ /* 0x000fe20007804853 */
[----:B------:R-:W-:Y:S01]  /*84d0*/  @!UPT UIADD3 URZ, UPT, UPT, URZ, URZ, URZ ;  /* 0x000000fffffff290 */ /* 0x000fe2000fffe0ff */
[----:B------:R-:W-:Y:S11]  /*84e0*/  @P4 BRA `(.L_x_134) ;  /* 0x0000000000084947 */ /* 0x000ff60003800000 */
[----:B------:R-:W1:Y:S02]  /*84f0*/  SYNCS.PHASECHK.TRANS64.TRYWAIT P1, [R72+URZ+0x390], R3 ;  /* 0x00039003480075a7 */ /* 0x000e6400080211ff */
[----:B-1----:R-:W-:Y:S05]  /*8500*/  @!P1 BRA `(.L_x_135) ;  /* 0x0000002400e49947 */ /* 0x002fea0003800000 */
.L_x_134:
[----:B------:R-:W-:Y:S05]  /*8510*/  @!P0 BRA `(.L_x_136) ;  /* 0x0000000000408947 */ /* 0x000fea0003800000 */
[----:B------:R-:W2:Y:S01]  /*8520*/  LDCU.64 UR8, c[0x4][0x70] ;  /* 0x01000e00ff0877ac */ /* 0x000ea20008000a00 */
[----:B-1----:R-:W-:Y:S01]  /*8530*/  MOV R3, 0x0 ;  /* 0x0000000000037802 */ /* 0x002fe20000000f00 */
[----:B------:R-:W-:Y:S02]  /*8540*/  HFMA2 R12, -RZ, RZ, 0, 5.9604644775390625e-08 ;  /* 0x00000001ff0c7431 */ /* 0x000fe400000001ff */
[----:B------:R-:W-:Y:S02]  /*8550*/  IMAD.MOV.U32 R8, RZ, RZ, 0x192 ;  /* 0x00000192ff087424 */ /* 0x000fe400078e00ff */
[----:B------:R-:W-:Y:S01]  /*8560*/  IMAD.MOV.U32 R13, RZ, RZ, RZ ;  /* 0x000000ffff0d7224 */ /* 0x000fe200078e00ff */
[----:B------:R-:W1:Y:S01]  /*8570*/  LDCU.64 UR6, c[0x4][0x78] ;  /* 0x01000f00ff0677ac */ /* 0x000e620008000a00 */
[----:B------:R-:W4:Y:S01]  /*8580*/  LDC.64 R2, c[0x4][R3] ;  /* 0x0100000003027b82 */ /* 0x000f220000000a00 */
[----:B------:R-:W5:Y:S01]  /*8590*/  LDCU.64 UR4, c[0x4][0x10] ;  /* 0x01000200ff0477ac */ /* 0x000f620008000a00 */
[----:B--2---:R-:W-:Y:S01]  /*85a0*/  MOV R5, UR9 ;  /* 0x0000000900057c02 */ /* 0x004fe20008000f00 */
[----:B------:R-:W-:Y:S01]  /*85b0*/  IMAD.U32 R4, RZ, RZ, UR8 ;  /* 0x00000008ff047e24 */ /* 0x000fe2000f8e00ff */
[----:B-1----:R-:W-:Y:S01]  /*85c0*/  MOV R7, UR7 ;  /* 0x0000000700077c02 */ /* 0x002fe20008000f00 */
[----:B------:R-:W-:Y:S01]  /*85d0*/  IMAD.U32 R6, RZ, RZ, UR6 ;  /* 0x00000006ff067e24 */ /* 0x000fe2000f8e00ff */
[----:B-----5:R-:W-:Y:S01]  /*85e0*/  MOV R11, UR5 ;  /* 0x00000005000b7c02 */ /* 0x020fe20008000f00 */
[----:B------:R-:W-:Y:S02]  /*85f0*/  IMAD.U32 R10, RZ, RZ, UR4 ;  /* 0x00000004ff0a7e24 */ /* 0x000fe4000f8e00ff */
[----:B------:R-:W-:Y:S07]  /*8600*/  LEPC R20, `(.L_x_136) ;  /* 0x000000001014794e */ /* 0x000fee0000000000 */
[----:B---34-:R-:W-:Y:S05]  /*8610*/  CALL.ABS.NOINC R2 ;  /* 0x0000000002007343 */ /* 0x018fea0003c00000 */
.L_x_136:
[----:B------:R-:W-:Y:S01]  /*8620*/  LOP3.LUT P0, RZ, R76, 0x60, RZ, 0xc0, !PT ;  /* 0x000000604cff7812 */ /* 0x000fe2000780c0ff */
[----:B------:R-:W-:Y:S05]  /*8630*/  WARPSYNC.ALL ;  /* 0x0000000000007948 */ /* 0x000fea0003800000 */
[----:B------:R-:W-:Y:S01]  /*8640*/  R2UR UR4, R32 ;  /* 0x00000000200472ca */ /* 0x000fe200000e0000 */
[----:B------:R-:W2:Y:S01]  /*8650*/  S2UR UR6, SR_CgaCtaId ;  /* 0x00000000000679c3 */ /* 0x000ea20000008800 */
[-C--:B------:R-:W-:Y:S01]  /*8660*/  F2FP.F16.E4M3.UNPACK_B R44, R52.reuse ;  /* 0x00000034ff2c723e */ /* 0x080fe200020006ff */
[----:B------:R-:W-:Y:S01]  /*8670*/  BSSY.RECONVERGENT B0, `(.L_x_137) ;  /* 0x00000bc000007945 */ /* 0x000fe20003800200 */
[----:B------:R-:W-:Y:S02]  /*8680*/  F2FP.F16.E4M3.UNPACK_B R52, R52.H1 ;  /* 0x00000034ff34723e */ /* 0x000fe400030006ff */
[-C--:B------:R-:W-:Y:S02]  /*8690*/  F2FP.F16.E4M3.UNPACK_B R45, R53.reuse ;  /* 0x00000035ff2d723e */ /* 0x080fe400020006ff */
[-C--:B------:R-:W-:Y:S02]  /*86a0*/  F2FP.F16.E4M3.UNPACK_B R57, R40.reuse ;  /* 0x00000028ff39723e */ /* 0x080fe400020006ff */
[----:B------:R-:W-:Y:S01]  /*86b0*/  F2FP.F16.E4M3.UNPACK_B R59, R40.H1 ;  /* 0x00000028ff3b723e */ /* 0x000fe200030006ff */
[--C-:B------:R-:W-:Y:S01]  /*86c0*/  HADD2.F32 R40, -RZ, R44.reuse.H0_H0 ;  /* 0x2000002cff287230 */ /* 0x100fe20000004100 */
[-C--:B------:R-:W-:Y:S01]  /*86d0*/  F2FP.F16.E4M3.UNPACK_B R65, R42.reuse ;  /* 0x0000002aff41723e */ /* 0x080fe200020006ff */
[----:B------:R-:W-:Y:S01]  /*86e0*/  LDTM.16dp32bit_t0_t15.x32 R4, tmem[UR4] ;  /* 0x00000004000479ee */ /* 0x000fe20008a80000 */
[----:B------:R-:W3:Y:S01]  /*86f0*/  LDTM.16dp32bit_t16_t31.x32 R4, tmem[UR4+0x20] ;  /* 0x00002004000479ee */ /* 0x000ee20008aa0000 */
[----:B------:R-:W-:Y:S01]  /*8700*/  F2FP.F16.E4M3.UNPACK_B R68, R42.H1 ;  /* 0x0000002aff44723e */ /* 0x000fe200030006ff */
[----:B------:R-:W-:Y:S01]  /*8710*/  NOP ;  /* 0x0000000000007918 */ /* 0x000fe20000000000 */
[----:B------:R-:W-:Y:S01]  /*8720*/  HADD2.F32 R42, -RZ, R44.H1_H1 ;  /* 0x3000002cff2a7230 */ /* 0x000fe20000004100 */
[----:B------:R-:W-:Y:S01]  /*8730*/  R2UR UR5, R72 ;  /* 0x00000000480572ca */ /* 0x000fe200000e0000 */
[----:B------:R-:W-:Y:S01]  /*8740*/  HADD2.F32 R46, -RZ, R45.H1_H1 ;  /* 0x3000002dff2e7230 */ /* 0x000fe20000004100 */
[----:B------:R-:W-:Y:S01]  /*8750*/  F2FP.F16.E4M3.UNPACK_B R47, R53.H1 ;  /* 0x00000035ff2f723e */ /* 0x000fe200030006ff */
[----:B------:R-:W-:Y:S01]  /*8760*/  HADD2.F32 R66, -RZ, R65.H1_H1 ;  /* 0x30000041ff427230 */ /* 0x000fe20000004100 */
[-C--:B------:R-:W-:Y:S01]  /*8770*/  F2FP.F16.E4M3.UNPACK_B R61, R41.reuse ;  /* 0x00000029ff3d723e */ /* 0x080fe200020006ff */
[--C-:B------:R-:W-:Y:S01]  /*8780*/  HADD2.F32 R44, -RZ, R52.reuse.H1_H1 ;  /* 0x30000034ff2c7230 */ /* 0x100fe20000004100 */
[----:B------:R-:W-:Y:S01]  /*8790*/  F2FP.F16.E4M3.UNPACK_B R63, R41.H1 ;  /* 0x00000029ff3f723e */ /* 0x000fe200030006ff */
[----:B------:R-:W-:Y:S01]  /*87a0*/  HADD2.F32 R41, -RZ, R52.H0_H0 ;  /* 0x20000034ff297230 */ /* 0x000fe20000004100 */
[-C--:B------:R-:W-:Y:S01]  /*87b0*/  F2FP.F16.E4M3.UNPACK_B R49, R54.reuse ;  /* 0x00000036ff31723e */ /* 0x080fe200020006ff */
[----:B------:R-:W-:Y:S01]  /*87c0*/  HADD2.F32 R62, -RZ, R61.H1_H1 ;  /* 0x3000003dff3e7230 */ /* 0x000fe20000004100 */
[-C--:B------:R-:W-:Y:S01]  /*87d0*/  F2FP.F16.E4M3.UNPACK_B R67, R43.reuse ;  /* 0x0000002bff43723e */ /* 0x080fe200020006ff */
[----:B------:R-:W-:Y:S01]  /*87e0*/  HADD2.F32 R48, -RZ, R47.H1_H1 ;  /* 0x3000002fff307230 */ /* 0x000fe20000004100 */
[----:B------:R-:W-:Y:S01]  /*87f0*/  F2FP.F16.E4M3.UNPACK_B R69, R43.H1 ;  /* 0x0000002bff45723e */ /* 0x000fe200030006ff */
[----:B------:R-:W-:Y:S01]  /*8800*/  UIADD3 UR4, UPT, UPT, UR5, 0x3a0, URZ ;  /* 0x000003a005047890 */ /* 0x000fe2000fffe0ff */
[----:B------:R-:W-:Y:S01]  /*8810*/  HADD2.F32 R43, -RZ, R45.H0_H0 ;  /* 0x2000002dff2b7230 */ /* 0x000fe20000004100 */
[----:B------:R-:W-:Y:S01]  /*8820*/  F2FP.F16.E4M3.UNPACK_B R51, R54.H1 ;  /* 0x00000036ff33723e */ /* 0x000fe200030006ff */
[----:B------:R-:W-:Y:S01]  /*8830*/  HADD2.F32 R50, -RZ, R49.H1_H1 ;  /* 0x30000031ff327230 */ /* 0x000fe20000004100 */
[-C--:B------:R-:W-:Y:S01]  /*8840*/  F2FP.F16.E4M3.UNPACK_B R53, R55.reuse ;  /* 0x00000037ff35723e */ /* 0x080fe200020006ff */
[----:B------:R-:W-:Y:S01]  /*8850*/  HADD2.F32 R45, -RZ, R47.H0_H0 ;  /* 0x2000002fff2d7230 */ /* 0x000fe20000004100 */
[----:B------:R-:W-:Y:S01]  /*8860*/  F2FP.F16.E4M3.UNPACK_B R55, R55.H1 ;  /* 0x00000037ff37723e */ /* 0x000fe200030006ff */
[----:B--2---:R-:W-:Y:S01]  /*8870*/  UPRMT UR4, UR6, 0x654, UR4 ;  /* 0x0000065406047896 */ /* 0x004fe20008000004 */
[C---:B---3--:R-:W-:Y:S01]  /*8880*/  FMUL R4, R38.reuse, R4 ;  /* 0x0000000426047220 */ /* 0x048fe20000400000 */
[C---:B------:R-:W-:Y:S01]  /*8890*/  FMUL R5, R38.reuse, R5 ;  /* 0x0000000526057220 */ /* 0x040fe20000400000 */
[C---:B------:R-:W-:Y:S01]  /*88a0*/  FMUL R8, R38.reuse, R8 ;  /* 0x0000000826087220 */ /* 0x040fe20000400000 */
[C---:B------:R-:W-:Y:S01]  /*88b0*/  FMUL R9, R38.reuse, R9 ;  /* 0x0000000926097220 */ /* 0x040fe20000400000 */
[C---:B------:R-:W-:Y:S01]  /*88c0*/  FFMA R4, R39.reuse, R40, R4 ;  /* 0x0000002827047223 */ /* 0x040fe20000000004 */
[C---:B------:R-:W-:Y:S01]  /*88d0*/  FFMA R5, R39.reuse, R42, R5 ;  /* 0x0000002a27057223 */ /* 0x040fe20000000005 */
[----:B------:R-:W-:Y:S02]  /*88e0*/  HADD2.F32 R47, -RZ, R49.H0_H0 ;  /* 0x20000031ff2f7230 */ /* 0x000fe40000004100 */
[C---:B------:R-:W-:Y:S01]  /*88f0*/  FMUL R12, R38.reuse, R12 ;  /* 0x0000000c260c7220 */ /* 0x040fe20000400000 */
[----:B------:R-:W-:Y:S01]  /*8900*/  SYNCS.ARRIVE.TRANS64.RED.A1T0 RZ, [UR4], RZ ;  /* 0x000000ffffff79a7 */ /* 0x000fe20008100404 */
[C---:B------:R-:W-:Y:S01]  /*8910*/  FMUL R13, R38.reuse, R13 ;  /* 0x0000000d260d7220 */ /* 0x040fe20000400000 */
[----:B------:R-:W-:Y:S02]  /*8920*/  HADD2.F32 R54, -RZ, R53.H1_H1 ;  /* 0x30000035ff367230 */ /* 0x000fe40000004100 */
[C---:B------:R-:W-:Y:S01]  /*8930*/  FMUL R16, R38.reuse, R16 ;  /* 0x0000001026107220 */ /* 0x040fe20000400000 */
[C---:B------:R-:W-:Y:S01]  /*8940*/  FMUL R17, R38.reuse, R17 ;  /* 0x0000001126117220 */ /* 0x040fe20000400000 */
[C---:B------:R-:W-:Y:S01]  /*8950*/  FMUL R0, R38.reuse, R20 ;  /* 0x0000001426007220 */ /* 0x040fe20000400000 */
[C---:B------:R-:W-:Y:S01]  /*8960*/  FMUL R2, R38.reuse, R21 ;  /* 0x0000001526027220 */ /* 0x040fe20000400000 */
[C---:B------:R-:W-:Y:S01]  /*8970*/  FMUL R20, R38.reuse, R24 ;  /* 0x0000001826147220 */ /* 0x040fe20000400000 */
[C---:B------:R-:W-:Y:S01]  /*8980*/  FMUL R21, R38.reuse, R25 ;  /* 0x0000001926157220 */ /* 0x040fe20000400000 */
[C---:B------:R-:W-:Y:S01]  /*8990*/  FMUL R24, R38.reuse, R28 ;  /* 0x0000001c26187220 */ /* 0x040fe20000400000 */
        /* <DEDUP_REMOVED lines=8> */
[C---:B------:R-:W-:Y:S01]  /*8a20*/  FFMA R6, R39.reuse, R41, R6 ;  /* 0x0000002927067223 */ /* 0x040fe20000000006 */
[C---:B------:R-:W-:Y:S01]  /*8a30*/  FFMA R7, R39.reuse, R44, R7 ;  /* 0x0000002c27077223 */ /* 0x040fe20000000007 */
[C---:B------:R-:W-:Y:S01]  /*8a40*/  FFMA R8, R39.reuse, R43, R8 ;  /* 0x0000002b27087223 */ /* 0x040fe20000000008 */
[C---:B------:R-:W-:Y:S01]  /*8a50*/  FFMA R9, R39.reuse, R46, R9 ;  /* 0x0000002e27097223 */ /* 0x040fe20000000009 */
[----:B------:R-:W-:Y:S02]  /*8a60*/  HADD2.F32 R49, -RZ, R51.H0_H0 ;  /* 0x20000033ff317230 */ /* 0x000fe40000004100 */
[----:B------:R-:W-:Y:S01]  /*8a70*/  FFMA R10, R39, R45, R10 ;  /* 0x0000002d270a7223 */ /* 0x000fe2000000000a */
[----:B-1----:R-:W-:Y:S01]  /*8a80*/  F2FP.SATFINITE.E4M3.F32.PACK_AB_MERGE_C R72, R7, R6, RZ ;  /* 0x000000060748723e */ /* 0x002fe200048070ff */
[C---:B------:R-:W-:Y:S01]  /*8a90*/  FFMA R11, R39.reuse, R48, R11 ;  /* 0x00000030270b7223 */ /* 0x040fe2000000000b */
[C---:B------:R-:W-:Y:S01]  /*8aa0*/  FFMA R12, R39.reuse, R47, R12 ;  /* 0x0000002f270c7223 */ /* 0x040fe2000000000c */
[----:B------:R-:W-:Y:S01]  /*8ab0*/  FFMA R13, R39, R50, R13 ;  /* 0x00000032270d7223 */ /* 0x000fe2000000000d */
[----:B------:R-:W-:Y:S01]  /*8ac0*/  F2FP.SATFINITE.E4M3.F32.PACK_AB_MERGE_C R72, R5, R4, R72 ;  /* 0x000000040548723e */ /* 0x000fe20004807048 */
[----:B------:R-:W-:Y:S01]  /*8ad0*/  HADD2.F32 R41, -RZ, R67.H0_H0 ;  /* 0x20000043ff297230 */ /* 0x000fe20000004100 */
[----:B------:R-:W-:Y:S01]  /*8ae0*/  F2FP.SATFINITE.E4M3.F32.PACK_AB_MERGE_C R73, R11, R10, RZ ;  /* 0x0000000a0b49723e */ /* 0x000fe200048070ff */
[----:B------:R-:W-:Y:S02]  /*8af0*/  HADD2.F32 R52, -RZ, R51.H1_H1 ;  /* 0x30000033ff347230 */ /* 0x000fe40000004100 */
[C---:B------:R-:W-:Y:S01]  /*8b00*/  FMUL R14, R38.reuse, R14 ;  /* 0x0000000e260e7220 */ /* 0x040fe20000400000 */
[----:B------:R-:W-:Y:S01]  /*8b10*/  HADD2.F32 R51, -RZ, R53.H0_H0 ;  /* 0x20000035ff337230 */ /* 0x000fe20000004100 */
[----:B------:R-:W-:Y:S01]  /*8b20*/  F2FP.SATFINITE.E4M3.F32.PACK_AB_MERGE_C R73, R9, R8, R73 ;  /* 0x000000080949723e */ /* 0x000fe20004807049 */
[C---:B------:R-:W-:Y:S01]  /*8b30*/  FMUL R15, R38.reuse, R15 ;  /* 0x0000000f260f7220 */ /* 0x040fe20000400000 */
[--C-:B------:R-:W-:Y:S02]  /*8b40*/  HADD2.F32 R53, -RZ, R55.reuse.H0_H0 ;  /* 0x20000037ff357230 */ /* 0x100fe40000004100 */
[C---:B------:R-:W-:Y:S01]  /*8b50*/  FFMA R14, R39.reuse, R49, R14 ;  /* 0x00000031270e7223 */ /* 0x040fe2000000000e */
[----:B------:R-:W-:Y:S02]  /*8b60*/  HADD2.F32 R56, -RZ, R55.H1_H1 ;  /* 0x30000037ff387230 */ /* 0x000fe40000004100 */
[C---:B------:R-:W-:Y:S01]  /*8b70*/  FFMA R15, R39.reuse, R52, R15 ;  /* 0x00000034270f7223 */ /* 0x040fe2000000000f */
[C---:B------:R-:W-:Y:S01]  /*8b80*/  FFMA R16, R39.reuse, R51, R16 ;  /* 0x0000003327107223 */ /* 0x040fe20000000010 */
[C---:B------:R-:W-:Y:S01]  /*8b90*/  FFMA R17, R39.reuse, R54, R17 ;  /* 0x0000003627117223 */ /* 0x040fe20000000011 */
[--C-:B------:R-:W-:Y:S02]  /*8ba0*/  HADD2.F32 R55, -RZ, R57.reuse.H0_H0 ;  /* 0x20000039ff377230 */ /* 0x100fe40000004100 */
[C---:B------:R-:W-:Y:S01]  /*8bb0*/  FMUL R18, R38.reuse, R18 ;  /* 0x0000001226127220 */ /* 0x040fe20000400000 */
[C---:B------:R-:W-:Y:S01]  /*8bc0*/  FMUL R19, R38.reuse, R19 ;  /* 0x0000001326137220 */ /* 0x040fe20000400000 */
[----:B------:R-:W-:Y:S02]  /*8bd0*/  HADD2.F32 R57, -RZ, R57.H1_H1 ;  /* 0x30000039ff397230 */ /* 0x000fe40000004100 */
[C---:B------:R-:W-:Y:S01]  /*8be0*/  FMUL R3, R38.reuse, R22 ;  /* 0x0000001626037220 */ /* 0x040fe20000400000 */
[--C-:B------:R-:W-:Y:S02]  /*8bf0*/  HADD2.F32 R58, -RZ, R59.reuse.H0_H0 ;  /* 0x2000003bff3a7230 */ /* 0x100fe40000004100 */
[C---:B------:R-:W-:Y:S01]  /*8c00*/  FFMA R18, R39.reuse, R53, R18 ;  /* 0x0000003527127223 */ /* 0x040fe20000000012 */
[----:B------:R-:W-:Y:S02]  /*8c10*/  HADD2.F32 R60, -RZ, R59.H1_H1 ;  /* 0x3000003bff3c7230 */ /* 0x000fe40000004100 */
[C---:B------:R-:W-:Y:S01]  /*8c20*/  FFMA R19, R39.reuse, R56, R19 ;  /* 0x0000003827137223 */ /* 0x040fe20000000013 */
[----:B------:R-:W-:Y:S02]  /*8c30*/  HADD2.F32 R59, -RZ, R61.H0_H0 ;  /* 0x2000003dff3b7230 */ /* 0x000fe40000004100 */
[C---:B------:R-:W-:Y:S01]  /*8c40*/  FMUL R23, R38.reuse, R23 ;  /* 0x0000001726177220 */ /* 0x040fe20000400000 */
[C---:B------:R-:W-:Y:S01]  /*8c50*/  FFMA R0, R39.reuse, R55, R0 ;  /* 0x0000003727007223 */ /* 0x040fe20000000000 */
[C---:B------:R-:W-:Y:S01]  /*8c60*/  FFMA R2, R39.reuse, R57, R2 ;  /* 0x0000003927027223 */ /* 0x040fe20000000002 */
[--C-:B------:R-:W-:Y:S02]  /*8c70*/  HADD2.F32 R61, -RZ, R63.reuse.H0_H0 ;  /* 0x2000003fff3d7230 */ /* 0x100fe40000004100 */
[C---:B------:R-:W-:Y:S01]  /*8c80*/  FFMA R3, R39.reuse, R58, R3 ;  /* 0x0000003a27037223 */ /* 0x040fe20000000003 */
[----:B------:R-:W-:Y:S02]  /*8c90*/  HADD2.F32 R64, -RZ, R63.H1_H1 ;  /* 0x3000003fff407230 */ /* 0x000fe40000004100 */
[C---:B------:R-:W-:Y:S01]  /*8ca0*/  FMUL R22, R38.reuse, R26 ;  /* 0x0000001a26167220 */ /* 0x040fe20000400000 */
[----:B------:R-:W-:Y:S02]  /*8cb0*/  HADD2.F32 R63, -RZ, R65.H0_H0 ;  /* 0x20000041ff3f7230 */ /* 0x000fe40000004100 */
[C---:B------:R-:W-:Y:S01]  /*8cc0*/  FFMA R23, R39.reuse, R60, R23 ;  /* 0x0000003c27177223 */ /* 0x040fe20000000017 */
[C---:B------:R-:W-:Y:S01]  /*8cd0*/  FMUL R27, R38.reuse, R27 ;  /* 0x0000001b261b7220 */ /* 0x040fe20000400000 */
[C---:B------:R-:W-:Y:S01]  /*8ce0*/  FFMA R20, R39.reuse, R59, R20 ;  /* 0x0000003b27147223 */ /* 0x040fe20000000014 */
[C---:B------:R-:W-:Y:S01]  /*8cf0*/  FFMA R21, R39.reuse, R62, R21 ;  /* 0x0000003e27157223 */ /* 0x040fe20000000015 */
[--C-:B------:R-:W-:Y:S02]  /*8d00*/  HADD2.F32 R65, -RZ, R68.reuse.H0_H0 ;  /* 0x20000044ff417230 */ /* 0x100fe40000004100 */
[C---:B------:R-:W-:Y:S01]  /*8d10*/  FFMA R22, R39.reuse, R61, R22 ;  /* 0x0000003d27167223 */ /* 0x040fe20000000016 */
[----:B------:R-:W-:Y:S02]  /*8d20*/  HADD2.F32 R68, -RZ, R68.H1_H1 ;  /* 0x30000044ff447230 */ /* 0x000fe40000004100 */
[C---:B------:R-:W-:Y:S01]  /*8d30*/  FMUL R26, R38.reuse, R30 ;  /* 0x0000001e261a7220 */ /* 0x040fe20000400000 */
        /* <DEDUP_REMOVED lines=8> */
[----:B------:R-:W-:Y:S01]  /*8dc0*/  FFMA R31, R39, R68, R31 ;  /* 0x00000044271f7223 */ /* 0x000fe2000000001f */
[----:B------:R-:W-:Y:S01]  /*8dd0*/  FMUL R35, R38, R35 ;  /* 0x0000002326237220 */ /* 0x000fe20000400000 */
[----:B------:R-:W-:Y:S01]  /*8de0*/  F2FP.SATFINITE.E4M3.F32.PACK_AB_MERGE_C R74, R15, R14, RZ ;  /* 0x0000000e0f4a723e */ /* 0x000fe200048070ff */
[----:B------:R-:W-:Y:S01]  /*8df0*/  FFMA R28, R39, R41, R28 ;  /* 0x00000029271c7223 */ /* 0x000fe2000000001c */
[----:B------:R-:W-:Y:S01]  /*8e00*/  F2FP.SATFINITE.E4M3.F32.PACK_AB_MERGE_C R75, R19, R18, RZ ;  /* 0x00000012134b723e */ /* 0x000fe200048070ff */
[C---:B------:R-:W-:Y:S01]  /*8e10*/  FFMA R29, R39.reuse, R40, R29 ;  /* 0x00000028271d7223 */ /* 0x040fe2000000001d */
[C---:B------:R-:W-:Y:S01]  /*8e20*/  FFMA R30, R39.reuse, R67, R30 ;  /* 0x00000043271e7223 */ /* 0x040fe2000000001e */
[----:B------:R-:W-:Y:S01]  /*8e30*/  FFMA R35, R39, R42, R35 ;  /* 0x0000002a27237223 */ /* 0x000fe20000000023 */
[----:B------:R-:W-:Y:S02]  /*8e40*/  F2FP.SATFINITE.E4M3.F32.PACK_AB_MERGE_C R74, R13, R12, R74 ;  /* 0x0000000c0d4a723e */ /* 0x000fe4000480704a */
[----:B------:R-:W-:Y:S02]  /*8e50*/  F2FP.SATFINITE.E4M3.F32.PACK_AB_MERGE_C R75, R17, R16, R75 ;  /* 0x00000010114b723e */ /* 0x000fe4000480704b */
[----:B------:R-:W-:Y:S02]  /*8e60*/  F2FP.SATFINITE.E4M3.F32.PACK_AB_MERGE_C R89, R23, R3, RZ ;  /* 0x000000031759723e */ /* 0x000fe400048070ff */
[----:B------:R-:W-:Y:S01]  /*8e70*/  F2FP.SATFINITE.E4M3.F32.PACK_AB_MERGE_C R90, R27, R22, RZ ;  /* 0x000000161b5a723e */ /* 0x000fe200048070ff */
[----:B------:R1:W-:Y:S01]  /*8e80*/  STS.128 [R81+UR44+0x1400], R72 ;  /* 0x0014004851007988 */ /* 0x0003e20008000c2c */
[----:B------:R-:W-:Y:S02]  /*8e90*/  F2FP.SATFINITE.E4M3.F32.PACK_AB_MERGE_C R92, R31, R26, RZ ;  /* 0x0000001a1f5c723e */ /* 0x000fe400048070ff */
[----:B------:R-:W-:Y:S02]  /*8ea0*/  F2FP.SATFINITE.E4M3.F32.PACK_AB_MERGE_C R93, R35, R30, RZ ;  /* 0x0000001e235d723e */ /* 0x000fe400048070ff */
[----:B------:R-:W-:Y:S02]  /*8eb0*/  F2FP.SATFINITE.E4M3.F32.PACK_AB_MERGE_C R88, R2, R0, R89 ;  /* 0x000000000258723e */ /* 0x000fe40004807059 */
[----:B------:R-:W-:Y:S02]  /*8ec0*/  F2FP.SATFINITE.E4M3.F32.PACK_AB_MERGE_C R89, R21, R20, R90 ;  /* 0x000000141559723e */ /* 0x000fe4000480705a */
[----:B------:R-:W-:Y:S02]  /*8ed0*/  F2FP.SATFINITE.E4M3.F32.PACK_AB_MERGE_C R90, R25, R24, R92 ;  /* 0x00000018195a723e */ /* 0x000fe4000480705c */
[----:B------:R-:W-:Y:S02]  /*8ee0*/  F2FP.SATFINITE.E4M3.F32.PACK_AB_MERGE_C R91, R29, R28, R93 ;  /* 0x0000001c1d5b723e */ /* 0x000fe4000480705d */
[----:B------:R-:W-:Y:S03]  /*8ef0*/  IADD3 R92, PT, PT, R36, 0x1, RZ ;  /* 0x00000001245c7810 */ /* 0x000fe60007ffe0ff */
[----:B------:R1:W-:Y:S01]  /*8f00*/  STS.128 [R80+0x1010], R88 ;  /* 0x0010105850007388 */ /* 0x0003e20000000c00 */
[----:B------:R-:W-:Y:S01]  /*8f10*/  @!PT LDS RZ, [RZ] ;  /* 0x00000000fffff984 */ /* 0x000fe20000000800 */
[----:B------:R-:W-:Y:S01]  /*8f20*/  @!PT LDS RZ, [RZ] ;  /* 0x00000000fffff984 */ /* 0x000fe20000000800 */
[----:B------:R-:W-:Y:S01]  /*8f30*/  @!PT LDS RZ, [RZ] ;  /* 0x00000000fffff984 */ /* 0x000fe20000000800 */
[----:B------:R-:W-:Y:S01]  /*8f40*/  @!PT LDS RZ, [RZ] ;  /* 0x00000000fffff984 */ /* 0x000fe20000000800 */
[----:B------:R2:W-:Y:S07]  /*8f50*/  MEMBAR.ALL.CTA ;  /* 0x0000000000007992 */ /* 0x0005ee0000008000 */
[----:B--2---:R-:W2:Y:S02]  /*8f60*/  FENCE.VIEW.ASYNC.S ;  /* 0x00000000000073c6 */ /* 0x004ea40000000000 */
[----:B--2---:R-:W-:Y:S06]  /*8f70*/  BAR.SYNC.DEFER_BLOCKING 0x1, 0x80 ;  /* 0x0042000000007b1d */ /* 0x004fec0000010000 */
[----:B------:R-:W-:Y:S05]  /*8f80*/  @P0 BRA `(.L_x_138) ;  /* 0x0000000000a80947 */ /* 0x000fea0003800000 */
[----:B------:R-:W-:Y:S01]  /*8f90*/  ULOP3.LUT UR4, UR43, UR57, URZ, 0x3c, !UPT ;  /* 0x000000392b047292 */ /* 0x000fe2000f8e3cff */
[----:B------:R-:W-:Y:S01]  /*8fa0*/  IMAD.U32 R0, RZ, RZ, UR57 ;  /* 0x00000039ff007e24 */ /* 0x000fe2000f8e00ff */
[----:B------:R-:W2:Y:S04]  /*8fb0*/  LDCU.64 UR6, c[0x0][0x348] ;  /* 0x00006900ff0677ac */ /* 0x000ea80008000a00 */
[----:B------:R-:W-:Y:S01]  /*8fc0*/  IABS R3, R0 ;  /* 0x0000000000037213 */ /* 0x000fe20000000000 */
[----:B------:R-:W-:Y:S02]  /*8fd0*/  USHF.L.U32 UR9, UR45, 0x6, URZ ;  /* 0x000000062d097899 */ /* 0x000fe400080006ff */
[----:B------:R-:W-:Y:S01]  /*8fe0*/  USHF.L.U32 UR10, UR47, 0x6, URZ ;  /* 0x000000062f0a7899 */ /* 0x000fe200080006ff */
[----:B------:R-:W3:Y:S01]  /*8ff0*/  I2F.RP R6, R3 ;  /* 0x0000000300067306 */ /* 0x000ee20000209400 */
[----:B------:R-:W-:Y:S02]  /*9000*/  UISETP.GE.AND UP0, UPT, UR4, URZ, UPT ;  /* 0x000000ff0400728c */ /* 0x000fe4000bf06270 */
[----:B------:R-:W-:Y:S02]  /*9010*/  UISETP.NE.AND UP1, UPT, UR57, URZ, UPT ;  /* 0x000000ff3900728c */ /* 0x000fe4000bf25270 */
[----:B------:R-:W-:Y:S06]  /*9020*/  UIADD3 UR4, UPT, UPT, UR44, 0x1400, URZ ;  /* 0x000014002c047890 */ /* 0x000fec000fffe0ff */
[----:B------:R-:W-:Y:S01]  /*9030*/  IMAD.U32 R87, RZ, RZ, UR4 ;  /* 0x00000004ff577e24 */ /* 0x000fe2000f8e00ff */
[----:B---3--:R-:W3:Y:S04]  /*9040*/  MUFU.RCP R0, R6 ;  /* 0x0000000600007308 */ /* 0x008ee80000001000 */
[----:B------:R-:W-:Y:S01]  /*9050*/  R2UR UR8, R87 ;  /* 0x00000000570872ca */ /* 0x000fe200000e0000 */
[----:B---3--:R-:W-:Y:S02]  /*9060*/  VIADD R4, R0, 0xffffffe ;  /* 0x0ffffffe00047836 */ /* 0x008fe40000000000 */
[----:B------:R-:W-:Y:S03]  /*9070*/  IMAD.U32 R0, RZ, RZ, UR43 ;  /* 0x0000002bff007e24 */ /* 0x000fe6000f8e00ff */
[----:B------:R-:W3:Y:S02]  /*9080*/  F2I.FTZ.U32.TRUNC.NTZ R5, R4 ;  /* 0x0000000400057305 */ /* 0x000ee4000021f000 */
[----:B------:R-:W-:Y:S02]  /*9090*/  IABS R0, R0 ;  /* 0x0000000000007213 */ /* 0x000fe40000000000 */
[----:B---3--:R-:W-:Y:S02]  /*90a0*/  IADD3 R2, PT, PT, RZ, -R5, RZ ;  /* 0x80000005ff027210 */ /* 0x008fe40007ffe0ff */
[----:B------:R-:W-:Y:S03]  /*90b0*/  MOV R4, RZ ;  /* 0x000000ff00047202 */ /* 0x000fe60000000f00 */
        /* <DEDUP_REMOVED lines=9> */
[----:B------:R-:W-:Y:S11]  /*9150*/  ISETP.GE.U32.AND P1, PT, R0, R3, PT ;  /* 0x000000030000720c */ /* 0x000ff60003f26070 */
[----:B------:R-:W-:Y:S02]  /*9160*/  @!UPT UIADD3 URZ, UPT, UPT, URZ, URZ, URZ ;  /* 0x000000fffffff290 */ /* 0x000fe4000fffe0ff */
[----:B------:R-:W-:Y:S04]  /*9170*/  @P1 IADD3 R5, PT, PT, R5, 0x1, RZ ;  /* 0x0000000105051810 */ /* 0x000fe80007ffe0ff */
[----:B------:R-:W-:Y:S11]  /*9180*/  R2UR UR12, R5 ;  /* 0x00000000050c72ca */ /* 0x000ff600000e0000 */
[----:B------:R-:W-:Y:S02]  /*9190*/  @!UPT UIADD3 URZ, UPT, UPT, URZ, URZ, URZ ;  /* 0x000000fffffff290 */ /* 0x000fe4000fffe0ff */
[----:B------:R-:W-:Y:S02]  /*91a0*/  @!UP0 UIADD3 UR12, UPT, UPT, -UR12, URZ, URZ ;  /* 0x000000ff0c0c8290 */ /* 0x000fe4000fffe1ff */
[----:B------:R-:W-:Y:S02]  /*91b0*/  @!UP1 ULOP3.LUT UR12, URZ, UR57, URZ, 0x33, !UPT ;  /* 0x00000039ff0c9292 */ /* 0x000fe4000f8e33ff */
[----:B--2---:R-:W-:Y:S02]  /*91c0*/  UIADD3 UR4, UP0, UPT, UR6, 0x680, URZ ;  /* 0x0000068006047890 */ /* 0x004fe4000ff1e0ff */
[----:B------:R-:W-:Y:S04]  /*91d0*/  UIADD3 UR5, UPT, UPT, -UR12, URZ, URZ ;  /* 0x000000ff0c057290 */ /* 0x000fe8000fffe1ff */
[----:B------:R-:W-:Y:S02]  /*91e0*/  UIMAD UR11, UR57, UR5, UR43 ;  /* 0x00000005390b72a4 */ /* 0x000fe4000f8e022b */
[----:B------:R-:W-:Y:S09]  /*91f0*/  UIADD3.X UR5, UPT, UPT, URZ, UR7, URZ, UP0, !UPT ;  /* 0x00000007ff057290 */ /* 0x000ff200087fe4ff */
[----:B------:R2:W-:Y:S01]  /*9200*/  UTMASTG.4D [UR8], [UR4] ;  /* 0x00000008040073b5 */ /* 0x0005e20008018000 */
[----:B------:R0:W-:Y:S01]  /*9210*/  UTMACMDFLUSH ;  /* 0x00000000000079b7 */ /* 0x0001e20000000000 */
[----:B--2---:R-:W-:Y:S04]  /*9220*/  DEPBAR.LE SB0, 0x0 ;  /* 0x000080000000791a */ /* 0x004fe80000000000 */
.L_x_138:
[----:B------:R-:W-:Y:S05]  /*9230*/  BSYNC.RECONVERGENT B0 ;  /* 0x0000000000007941 */ /* 0x000fea0003800200 */
.L_x_137:
[----:B------:R-:W-:Y:S01]  /*9240*/  R2UR UR5, R70 ;  /* 0x00000000460572ca */ /* 0x000fe200000e0000 */
[----:B------:R-:W-:Y:S01]  /*9250*/  BAR.SYNC.DEFER_BLOCKING 0x1, 0x80 ;  /* 0x0042000000007b1d */ /* 0x000fe20000010000 */
[----:B------:R-:W-:Y:S01]  /*9260*/  R2UR UR4, R71 ;  /* 0x00000000470472ca */ /* 0x000fe200000e0000 */
[----:B------:R-:W-:Y:S01]  /*9270*/  UISETP.NE.AND UP0, UPT, UR48, URZ, UPT ;  /* 0x000000ff3000728c */ /* 0x000fe2000bf05270 */
[----:B------:R-:W-:Y:S01]  /*9280*/  ISETP.NE.AND P0, PT, R92, 0x2, PT ;  /* 0x000000025c00780c */ /* 0x000fe20003f05270 */
[----:B------:R-:W-:Y:S01]  /*9290*/  IMAD.MOV.U32 R17, RZ, RZ, R86 ;  /* 0x000000ffff117224 */ /* 0x000fe200078e0056 */
[----:B------:R-:W-:Y:S02]  /*92a0*/  LOP3.LUT R78, R78, 0x1, RZ, 0x3c, !PT ;  /* 0x000000014e4e7812 */ /* 0x000fe400078e3cff */
[----:B------:R-:W-:Y:S02]  /*92b0*/  SEL R0, RZ, 0x1, P0 ;  /* 0x00000001ff007807 */ /* 0x000fe40000000000 */
[----:B------:R-:W-:Y:S02]  /*92c0*/  SEL R36, R92, RZ, P0 ;  /* 0x000000ff5c247207 */ /* 0x000fe40000000000 */
[----:B------:R-:W-:Y:S01]  /*92d0*/  LOP3.LUT R79, R79, R0, RZ, 0x3c, !PT ;  /* 0x000000004f4f7212 */ /* 0x000fe200078e3cff */
[----:B------:R-:W-:Y:S02]  /*92e0*/  UIADD3 UR26, UPT, UPT, UR36, UR5, URZ ;  /* 0x00000005241a7290 */ /* 0x000fe4000fffe0ff */
[----:B------:R-:W-:Y:S01]  /*92f0*/  UIADD3 UR47, UPT, UPT, UR37, UR4, URZ ;  /* 0x00000004252f7290 */ /* 0x000fe2000fffe0ff */
[----:B------:R-:W-:Y:S11]  /*9300*/  BRA.U UP0, `(.L_x_139) ;  /* 0xffffffe100447547 */ /* 0x000ff6000b83ffff */
[----:B------:R-:W-:Y:S05]  /*9310*/  EXIT ;  /* 0x000000000000794d */ /* 0x000fea0003800000 */
.L_x_20:
[----:B------:R-:W-:Y:S07]  /*9320*/  MOV R0, UR33 ;  /* 0x0000002100007c02 */ /* 0x000fee0008000f00 */
.L_x_140:
[----:B-1----:R1:W3:Y:S02]  /*9330*/  SYNCS.PHASECHK.TRANS64.TRYWAIT P0, [R0+URZ+0x1b0], R5 ;  /* 0x0001b005000075a7 */ /* 0x0022e400080011ff */
[----:B---3--:R-:W-:Y:S05]  /*9340*/  @!P0 NANOSLEEP.SYNCS 0x989680 ;  /* 0x009896800000895d */ /* 0x008fea0003900000 */
[----:B------:R-:W3:Y:S02]  /*9350*/  @!P0 SYNCS.PHASECHK.TRANS64 P0, [R0+URZ+0x1b0], R5 ;  /* 0x0001b005000085a7 */ /* 0x000ee400080010ff */
[----:B---3--:R-:W-:Y:S05]  /*9360*/  @!P0 BRA `(.L_x_140) ;  /* 0xfffffffc00f08947 */ /* 0x008fea000383ffff */
[----:B------:R-:W-:Y:S05]  /*9370*/  BRA `(.L_x_19) ;  /* 0xffffff8c00587947 */ /* 0x000fea000383ffff */
.L_x_26:
[----:B------:R-:W-:Y:S07]  /*9380*/  MOV R0, UR25 ;  /* 0x0000001900007c02 */ /* 0x000fee0008000f00 */
.L_x_141:
[----:B-1----:R1:W2:Y:S02]  /*9390*/  SYNCS.PHASECHK.TRANS64.TRYWAIT P0, [R0+URZ+0x1b0], R5 ;  /* 0x0001b005000075a7 */ /* 0x0022a400080011ff */
[----:B--2---:R-:W-:Y:S05]  /*93a0*/  @!P0 NANOSLEEP.SYNCS 0x989680 ;  /* 0x009896800000895d */ /* 0x004fea0003900000 */
[----:B------:R-:W2:Y:S02]  /*93b0*/  @!P0 SYNCS.PHASECHK.TRANS64 P0, [R0+URZ+0x1b0], R5 ;  /* 0x0001b005000085a7 */ /* 0x000ea400080010ff */
[----:B--2---:R-:W-:Y:S05]  /*93c0*/  @!P0 BRA `(.L_x_141) ;  /* 0xfffffffc00f08947 */ /* 0x004fea000383ffff */
[----:B------:R-:W-:Y:S05]  /*93d0*/  BRA `(.L_x_25) ;  /* 0xffffff90006c7947 */ /* 0x000fea000383ffff */
.L_x_30:
[----:B------:R-:W-:-:S07]  /*93e0*/  MOV R0, UR36 ;  /* 0x0000002400007c02 */ /* 0x000fce0008000f00 */
.L_x_142:
[----:B-1----:R1:W2:Y:S02]  /*93f0*/  SYNCS.PHASECHK.TRANS64.TRYWAIT P0, [R0+URZ+0x380], R3 ;  /* 0x00038003000075a7 */ /* 0x0022a400080011ff */
[----:B--2---:R-:W-:Y:S05]  /*9400*/  @!P0 NANOSLEEP.SYNCS 0x989680 ;  /* 0x009896800000895d */ /* 0x004fea0003900000 */
[----:B------:R-:W2:Y:S02]  /*9410*/  @!P0 SYNCS.PHASECHK.TRANS64 P0, [R0+URZ+0x380], R3 ;  /* 0x00038003000085a7 */ /* 0x000ea400080010ff */
[----:B--2---:R-:W-:Y:S05]  /*9420*/  @!P0 BRA `(.L_x_142) ;  /* 0xfffffffc00f08947 */ /* 0x004fea000383ffff */
[----:B------:R-:W-:Y:S05]  /*9430*/  BRA `(.L_x_143) ;  /* 0xffffff9400247947 */ /* 0x000fea000383ffff */
.L_x_34:
[----:B------:R-:W-:-:S07]  /*9440*/  MOV R0, UR4 ;  /* 0x0000000400007c02 */ /* 0x000fce0008000f00 */
.L_x_144:
[----:B-1----:R1:W2:Y:S02]  /*9450*/  SYNCS.PHASECHK.TRANS64.TRYWAIT P0, [R0+URZ], R3 ;  /* 0x00000003000075a7 */ /* 0x0022a400080011ff */
[----:B--2---:R-:W-:Y:S05]  /*9460*/  @!P0 NANOSLEEP.SYNCS 0x989680 ;  /* 0x009896800000895d */ /* 0x004fea0003900000 */
[----:B------:R-:W2:Y:S02]  /*9470*/  @!P0 SYNCS.PHASECHK.TRANS64 P0, [R0+URZ], R3 ;  /* 0x00000003000085a7 */ /* 0x000ea400080010ff */
[----:B--2---:R-:W-:Y:S05]  /*9480*/  @!P0 BRA `(.L_x_144) ;  /* 0xfffffffc00f08947 */ /* 0x004fea000383ffff */
[----:B------:R-:W-:Y:S05]  /*9490*/  BRA `(.L_x_145) ;  /* 0xffffff9800b87947 */ /* 0x000fea000383ffff */
.L_x_35:
[----:B------:R-:W-:-:S07]  /*94a0*/  MOV R0, UR5 ;  /* 0x0000000500007c02 */ /* 0x000fce0008000f00 */
.L_x_146:
[----:B-1----:R1:W2:Y:S02]  /*94b0*/  SYNCS.PHASECHK.TRANS64.TRYWAIT P0, [R0+URZ], R3 ;  /* 0x00000003000075a7 */ /* 0x0022a400080011ff */
[----:B--2---:R-:W-:Y:S05]  /*94c0*/  @!P0 NANOSLEEP.SYNCS 0x989680 ;  /* 0x009896800000895d */ /* 0x004fea0003900000 */
[----:B------:R-:W2:Y:S02]  /*94d0*/  @!P0 SYNCS.PHASECHK.TRANS64 P0, [R0+URZ], R3 ;  /* 0x00000003000085a7 */ /* 0x000ea400080010ff */
[----:B--2---:R-:W-:Y:S05]  /*94e0*/  @!P0 BRA `(.L_x_146) ;  /* 0xfffffffc00f08947 */ /* 0x004fea000383ffff */
[----:B------:R-:W-:Y:S05]  /*94f0*/  BRA `(.L_x_147) ;  /* 0xffffff9800c87947 */ /* 0x000fea000383ffff */
.L_x_36:
[----:B------:R-:W-:-:S07]  /*9500*/  MOV R0, UR5 ;  /* 0x0000000500007c02 */ /* 0x000fce0008000f00 */
.L_x_148:
[----:B-1----:R1:W2:Y:S02]  /*9510*/  SYNCS.PHASECHK.TRANS64.TRYWAIT P0, [R0+URZ], R3 ;  /* 0x00000003000075a7 */ /* 0x0022a400080011ff */
[----:B--2---:R-:W-:Y:S05]  /*9520*/  @!P0 NANOSLEEP.SYNCS 0x989680 ;  /* 0x009896800000895d */ /* 0x004fea0003900000 */
[----:B------:R-:W2:Y:S02]  /*9530*/  @!P0 SYNCS.PHASECHK.TRANS64 P0, [R0+URZ], R3 ;  /* 0x00000003000085a7 */ /* 0x000ea400080010ff */
[----:B--2---:R-:W-:Y:S05]  /*9540*/  @!P0 BRA `(.L_x_148) ;  /* 0xfffffffc00f08947 */ /* 0x004fea000383ffff */
[----:B------:R-:W-:Y:S05]  /*9550*/  BRA `(.L_x_149) ;  /* 0xffffff9800d87947 */ /* 0x000fea000383ffff */
.L_x_37:
[----:B------:R-:W-:-:S07]  /*9560*/  MOV R0, UR5 ;  /* 0x0000000500007c02 */ /* 0x000fce0008000f00 */
.L_x_150:
[----:B-1----:R1:W2:Y:S02]  /*9570*/  SYNCS.PHASECHK.TRANS64.TRYWAIT P0, [R0+URZ], R3 ;  /* 0x00000003000075a7 */ /* 0x0022a400080011ff */
[----:B--2---:R-:W-:Y:S05]  /*9580*/  @!P0 NANOSLEEP.SYNCS 0x989680 ;  /* 0x009896800000895d */ /* 0x004fea0003900000 */
[----:B------:R-:W2:Y:S02]  /*9590*/  @!P0 SYNCS.PHASECHK.TRANS64 P0, [R0+URZ], R3 ;  /* 0x00000003000085a7 */ /* 0x000ea400080010ff */
[----:B--2---:R-:W-:Y:S05]  /*95a0*/  @!P0 BRA `(.L_x_150) ;  /* 0xfffffffc00f08947 */ /* 0x004fea000383ffff */
[----:B------:R-:W-:Y:S05]  /*95b0*/  BRA `(.L_x_151) ;  /* 0xffffff9800e87947 */ /* 0x000fea000383ffff */
.L_x_38:
[----:B------:R-:W-:-:S07]  /*95c0*/  MOV R0, UR5 ;  /* 0x0000000500007c02 */ /* 0x000fce0008000f00 */
.L_x_152:
[----:B-1----:R1:W2:Y:S02]  /*95d0*/  SYNCS.PHASECHK.TRANS64.TRYWAIT P0, [R0+URZ], R3 ;  /* 0x00000003000075a7 */ /* 0x0022a400080011ff */
[----:B--2---:R-:W-:Y:S05]  /*95e0*/  @!P0 NANOSLEEP.SYNCS 0x989680 ;  /* 0x009896800000895d */ /* 0x004fea0003900000 */
[----:B------:R-:W2:Y:S02]  /*95f0*/  @!P0 SYNCS.PHASECHK.TRANS64 P0, [R0+URZ], R3 ;  /* 0x00000003000085a7 */ /* 0x000ea400080010ff */
[----:B--2---:R-:W-:Y:S05]  /*9600*/  @!P0 BRA `(.L_x_152) ;  /* 0xfffffffc00f08947 */ /* 0x004fea000383ffff */
[----:B------:R-:W-:Y:S05]  /*9610*/  BRA `(.L_x_153) ;  /* 0xffffff9800f87947 */ /* 0x000fea000383ffff */
.L_x_39:
[----:B------:R-:W-:-:S07]  /*9620*/  MOV R0, UR5 ;  /* 0x0000000500007c02 */ /* 0x000fce0008000f00 */
.L_x_154:
[----:B-1----:R1:W2:Y:S02]  /*9630*/  SYNCS.PHASECHK.TRANS64.TRYWAIT P0, [R0+URZ], R3 ;  /* 0x00000003000075a7 */ /* 0x0022a400080011ff */
[----:B--2---:R-:W-:Y:S05]  /*9640*/  @!P0 NANOSLEEP.SYNCS 0x989680 ;  /* 0x009896800000895d */ /* 0x004fea0003900000 */
[----:B------:R-:W2:Y:S02]  /*9650*/  @!P0 SYNCS.PHASECHK.TRANS64 P0, [R0+URZ], R3 ;  /* 0x00000003000085a7 */ /* 0x000ea400080010ff */
[----:B--2---:R-:W-:Y:S05]  /*9660*/  @!P0 BRA `(.L_x_154) ;  /* 0xfffffffc00f08947 */ /* 0x004fea000383ffff */
[----:B------:R-:W-:Y:S05]  /*9670*/  BRA `(.L_x_155) ;  /* 0xffffff9c00087947 */ /* 0x000fea000383ffff */
.L_x_40:
[----:B------:R-:W-:-:S07]  /*9680*/  MOV R0, UR5 ;  /* 0x0000000500007c02 */ /* 0x000fce0008000f00 */
.L_x_156:
[----:B-1----:R1:W2:Y:S02]  /*9690*/  SYNCS.PHASECHK.TRANS64.TRYWAIT P0, [R0+URZ], R3 ;  /* 0x00000003000075a7 */ /* 0x0022a400080011ff */
[----:B--2---:R-:W-:Y:S05]  /*96a0*/  @!P0 NANOSLEEP.SYNCS 0x989680 ;  /* 0x009896800000895d */ /* 0x004fea0003900000 */
[----:B------:R-:W2:Y:S02]  /*96b0*/  @!P0 SYNCS.PHASECHK.TRANS64 P0, [R0+URZ], R3 ;  /* 0x00000003000085a7 */ /* 0x000ea400080010ff */
[----:B--2---:R-:W-:Y:S05]  /*96c0*/  @!P0 BRA `(.L_x_156) ;  /* 0xfffffffc00f08947 */ /* 0x004fea000383ffff */
[----:B------:R-:W-:Y:S05]  /*96d0*/  BRA `(.L_x_157) ;  /* 0xffffff9c00187947 */ /* 0x000fea000383ffff */
.L_x_41:
[----:B------:R-:W-:-:S07]  /*96e0*/  MOV R0, UR5 ;  /* 0x0000000500007c02 */ /* 0x000fce0008000f00 */
.L_x_158:
[----:B-1----:R1:W2:Y:S02]  /*96f0*/  SYNCS.PHASECHK.TRANS64.TRYWAIT P0, [R0+URZ], R3 ;  /* 0x00000003000075a7 */ /* 0x0022a400080011ff */
[----:B--2---:R-:W-:Y:S05]  /*9700*/  @!P0 NANOSLEEP.SYNCS 0x989680 ;  /* 0x009896800000895d */ /* 0x004fea0003900000 */
[----:B------:R-:W2:Y:S02]  /*9710*/  @!P0 SYNCS.PHASECHK.TRANS64 P0, [R0+URZ], R3 ;  /* 0x00000003000085a7 */ /* 0x000ea400080010ff */
[----:B--2---:R-:W-:Y:S05]  /*9720*/  @!P0 BRA `(.L_x_158) ;  /* 0xfffffffc00f08947 */ /* 0x004fea000383ffff */
[----:B------:R-:W-:Y:S05]  /*9730*/  BRA `(.L_x_159) ;  /* 0xffffff9c00287947 */ /* 0x000fea000383ffff */
.L_x_42:
[----:B------:R-:W-:-:S07]  /*9740*/  MOV R0, UR5 ;  /* 0x0000000500007c02 */ /* 0x000fce0008000f00 */
.L_x_160:
[----:B-1----:R1:W2:Y:S02]  /*9750*/  SYNCS.PHASECHK.TRANS64.TRYWAIT P0, [R0+URZ], R3 ;  /* 0x00000003000075a7 */ /* 0x0022a400080011ff */
[----:B--2---:R-:W-:Y:S05]  /*9760*/  @!P0 NANOSLEEP.SYNCS 0x989680 ;  /* 0x009896800000895d */ /* 0x004fea0003900000 */
[----:B------:R-:W2:Y:S02]  /*9770*/  @!P0 SYNCS.PHASECHK.TRANS64 P0, [R0+URZ], R3 ;  /* 0x00000003000085a7 */ /* 0x000ea400080010ff */
[----:B--2---:R-:W-:Y:S05]  /*9780*/  @!P0 BRA `(.L_x_160) ;  /* 0xfffffffc00f08947 */ /* 0x004fea000383ffff */
[----:B------:R-:W-:Y:S05]  /*9790*/  BRA `(.L_x_161) ;  /* 0xffffff9c00387947 */ /* 0x000fea000383ffff */
.L_x_43:
[----:B------:R-:W-:-:S07]  /*97a0*/  MOV R0, UR5 ;  /* 0x0000000500007c02 */ /* 0x000fce0008000f00 */
.L_x_162:
[----:B-1----:R1:W2:Y:S02]  /*97b0*/  SYNCS.PHASECHK.TRANS64.TRYWAIT P0, [R0+URZ], R3 ;  /* 0x00000003000075a7 */ /* 0x0022a400080011ff */
[----:B--2---:R-:W-:Y:S05]  /*97c0*/  @!P0 NANOSLEEP.SYNCS 0x989680 ;  /* 0x009896800000895d */ /* 0x004fea0003900000 */
[----:B------:R-:W2:Y:S02]  /*97d0*/  @!P0 SYNCS.PHASECHK.TRANS64 P0, [R0+URZ], R3 ;  /* 0x00000003000085a7 */ /* 0x000ea400080010ff */
[----:B--2---:R-:W-:Y:S05]  /*97e0*/  @!P0 BRA `(.L_x_162) ;  /* 0xfffffffc00f08947 */ /* 0x004fea000383ffff */
[----:B------:R-:W-:Y:S05]  /*97f0*/  BRA `(.L_x_163) ;  /* 0xffffff9c00487947 */ /* 0x000fea000383ffff */
.L_x_44:
[----:B------:R-:W-:-:S07]  /*9800*/  MOV R0, UR5 ;  /* 0x0000000500007c02 */ /* 0x000fce0008000f00 */
.L_x_164:
[----:B-1----:R1:W2:Y:S02]  /*9810*/  SYNCS.PHASECHK.TRANS64.TRYWAIT P0, [R0+URZ], R3 ;  /* 0x00000003000075a7 */ /* 0x0022a400080011ff */
[----:B--2---:R-:W-:Y:S05]  /*9820*/  @!P0 NANOSLEEP.SYNCS 0x989680 ;  /* 0x009896800000895d */ /* 0x004fea0003900000 */
[----:B------:R-:W2:Y:S02]  /*9830*/  @!P0 SYNCS.PHASECHK.TRANS64 P0, [R0+URZ], R3 ;  /* 0x00000003000085a7 */ /* 0x000ea400080010ff */
[----:B--2---:R-:W-:Y:S05]  /*9840*/  @!P0 BRA `(.L_x_164) ;  /* 0xfffffffc00f08947 */ /* 0x004fea000383ffff */
[----:B------:R-:W-:Y:S05]  /*9850*/  BRA `(.L_x_165) ;  /* 0xffffff9c00587947 */ /* 0x000fea000383ffff */
.L_x_45:
[----:B------:R-:W-:-:S07]  /*9860*/  MOV R0, UR5 ;  /* 0x0000000500007c02 */ /* 0x000fce0008000f00 */
.L_x_166:
[----:B-1----:R1:W2:Y:S02]  /*9870*/  SYNCS.PHASECHK.TRANS64.TRYWAIT P0, [R0+URZ], R3 ;  /* 0x00000003000075a7 */ /* 0x0022a400080011ff */
[----:B--2---:R-:W-:Y:S05]  /*9880*/  @!P0 NANOSLEEP.SYNCS 0x989680 ;  /* 0x009896800000895d */ /* 0x004fea0003900000 */
[----:B------:R-:W2:Y:S02]  /*9890*/  @!P0 SYNCS.PHASECHK.TRANS64 P0, [R0+URZ], R3 ;  /* 0x00000003000085a7 */ /* 0x000ea400080010ff */
[----:B--2---:R-:W-:Y:S05]  /*98a0*/  @!P0 BRA `(.L_x_166) ;  /* 0xfffffffc00f08947 */ /* 0x004fea000383ffff */
[----:B------:R-:W-:Y:S05]  /*98b0*/  BRA `(.L_x_167) ;  /* 0xffffff9c00687947 */ /* 0x000fea000383ffff */
.L_x_46:
[----:B------:R-:W-:-:S07]  /*98c0*/  MOV R0, UR5 ;  /* 0x0000000500007c02 */ /* 0x000fce0008000f00 */
.L_x_168:
[----:B-1----:R1:W2:Y:S02]  /*98d0*/  SYNCS.PHASECHK.TRANS64.TRYWAIT P0, [R0+URZ], R3 ;  /* 0x00000003000075a7 */ /* 0x0022a400080011ff */
[----:B--2---:R-:W-:Y:S05]  /*98e0*/  @!P0 NANOSLEEP.SYNCS 0x989680 ;  /* 0x009896800000895d */ /* 0x004fea0003900000 */
[----:B------:R-:W2:Y:S02]  /*98f0*/  @!P0 SYNCS.PHASECHK.TRANS64 P0, [R0+URZ], R3 ;  /* 0x00000003000085a7 */ /* 0x000ea400080010ff */
[----:B--2---:R-:W-:Y:S05]  /*9900*/  @!P0 BRA `(.L_x_168) ;  /* 0xfffffffc00f08947 */ /* 0x004fea000383ffff */
[----:B------:R-:W-:Y:S05]  /*9910*/  BRA `(.L_x_169) ;  /* 0xffffff9c00787947 */ /* 0x000fea000383ffff */
.L_x_47:
[----:B------:R-:W-:-:S07]  /*9920*/  MOV R0, UR5 ;  /* 0x0000000500007c02 */ /* 0x000fce0008000f00 */
.L_x_170:
[----:B-1----:R1:W2:Y:S02]  /*9930*/  SYNCS.PHASECHK.TRANS64.TRYWAIT P0, [R0+URZ], R3 ;  /* 0x00000003000075a7 */ /* 0x0022a400080011ff */
[----:B--2---:R-:W-:Y:S05]  /*9940*/  @!P0 NANOSLEEP.SYNCS 0x989680 ;  /* 0x009896800000895d */ /* 0x004fea0003900000 */
[----:B------:R-:W2:Y:S02]  /*9950*/  @!P0 SYNCS.PHASECHK.TRANS64 P0, [R0+URZ], R3 ;  /* 0x00000003000085a7 */ /* 0x000ea400080010ff */
[----:B--2---:R-:W-:Y:S05]  /*9960*/  @!P0 BRA `(.L_x_170) ;  /* 0xfffffffc00f08947 */ /* 0x004fea000383ffff */
[----:B------:R-:W-:Y:S05]  /*9970*/  BRA `(.L_x_171) ;  /* 0xffffff9c00887947 */ /* 0x000fea000383ffff */
.L_x_48:
[----:B------:R-:W-:-:S07]  /*9980*/  MOV R0, UR5 ;  /* 0x0000000500007c02 */ /* 0x000fce0008000f00 */
.L_x_172:
[----:B-1----:R1:W2:Y:S02]  /*9990*/  SYNCS.PHASECHK.TRANS64.TRYWAIT P0, [R0+URZ], R3 ;  /* 0x00000003000075a7 */ /* 0x0022a400080011ff */
[----:B--2---:R-:W-:Y:S05]  /*99a0*/  @!P0 NANOSLEEP.SYNCS 0x989680 ;  /* 0x009896800000895d */ /* 0x004fea0003900000 */
[----:B------:R-:W2:Y:S02]  /*99b0*/  @!P0 SYNCS.PHASECHK.TRANS64 P0, [R0+URZ], R3 ;  /* 0x00000003000085a7 */ /* 0x000ea400080010ff */
[----:B--2---:R-:W-:Y:S05]  /*99c0*/  @!P0 BRA `(.L_x_172) ;  /* 0xfffffffc00f08947 */ /* 0x004fea000383ffff */
[----:B------:R-:W-:Y:S05]  /*99d0*/  BRA `(.L_x_173) ;  /* 0xffffff9c00987947 */ /* 0x000fea000383ffff */
.L_x_49:
[----:B------:R-:W-:-:S07]  /*99e0*/  MOV R0, UR5 ;  /* 0x0000000500007c02 */ /* 0x000fce0008000f00 */
.L_x_174:
[----:B-1----:R1:W2:Y:S02]  /*99f0*/  SYNCS.PHASECHK.TRANS64.TRYWAIT P0, [R0+URZ], R3 ;  /* 0x00000003000075a7 */ /* 0x0022a400080011ff */
[----:B--2---:R-:W-:Y:S05]  /*9a00*/  @!P0 NANOSLEEP.SYNCS 0x989680 ;  /* 0x009896800000895d */ /* 0x004fea0003900000 */
[----:B------:R-:W2:Y:S02]  /*9a10*/  @!P0 SYNCS.PHASECHK.TRANS64 P0, [R0+URZ], R3 ;  /* 0x00000003000085a7 */ /* 0x000ea400080010ff */
[----:B--2---:R-:W-:Y:S05]  /*9a20*/  @!P0 BRA `(.L_x_174) ;  /* 0xfffffffc00f08947 */ /* 0x004fea000383ffff */
[----:B------:R-:W-:Y:S05]  /*9a30*/  BRA `(.L_x_175) ;  /* 0xffffff9c00a87947 */ /* 0x000fea000383ffff */
.L_x_50:
[----:B------:R-:W-:-:S07]  /*9a40*/  MOV R0, UR5 ;  /* 0x0000000500007c02 */ /* 0x000fce0008000f00 */
.L_x_176:
[----:B-1----:R1:W2:Y:S02]  /*9a50*/  SYNCS.PHASECHK.TRANS64.TRYWAIT P0, [R0+URZ], R3 ;  /* 0x00000003000075a7 */ /* 0x0022a400080011ff */
[----:B--2---:R-:W-:Y:S05]  /*9a60*/  @!P0 NANOSLEEP.SYNCS 0x989680 ;  /* 0x009896800000895d */ /* 0x004fea0003900000 */
[----:B------:R-:W2:Y:S02]  /*9a70*/  @!P0 SYNCS.PHASECHK.TRANS64 P0, [R0+URZ], R3 ;  /* 0x00000003000085a7 */ /* 0x000ea400080010ff */
[----:B--2---:R-:W-:Y:S05]  /*9a80*/  @!P0 BRA `(.L_x_176) ;  /* 0xfffffffc00f08947 */ /* 0x004fea000383ffff */
[----:B------:R-:W-:Y:S05]  /*9a90*/  BRA `(.L_x_177) ;  /* 0xffffff9c00b87947 */ /* 0x000fea000383ffff */
.L_x_51:
[----:B------:R-:W-:-:S07]  /*9aa0*/  MOV R0, UR5 ;  /* 0x0000000500007c02 */ /* 0x000fce0008000f00 */
.L_x_178:
[----:B-1----:R1:W2:Y:S02]  /*9ab0*/  SYNCS.PHASECHK.TRANS64.TRYWAIT P0, [R0+URZ], R3 ;  /* 0x00000003000075a7 */ /* 0x0022a400080011ff */
[----:B--2---:R-:W-:Y:S05]  /*9ac0*/  @!P0 NANOSLEEP.SYNCS 0x989680 ;  /* 0x009896800000895d */ /* 0x004fea0003900000 */
[----:B------:R-:W2:Y:S02]  /*9ad0*/  @!P0 SYNCS.PHASECHK.TRANS64 P0, [R0+URZ], R3 ;  /* 0x00000003000085a7 */ /* 0x000ea400080010ff */
[----:B--2---:R-:W-:Y:S05]  /*9ae0*/  @!P0 BRA `(.L_x_178) ;  /* 0xfffffffc00f08947 */ /* 0x004fea000383ffff */
[----:B------:R-:W-:Y:S05]  /*9af0*/  BRA `(.L_x_179) ;  /* 0xffffff9c00c87947 */ /* 0x000fea000383ffff */
.L_x_52:
[----:B------:R-:W-:-:S07]  /*9b00*/  MOV R0, UR5 ;  /* 0x0000000500007c02 */ /* 0x000fce0008000f00 */
.L_x_180:
[----:B-1----:R1:W2:Y:S02]  /*9b10*/  SYNCS.PHASECHK.TRANS64.TRYWAIT P0, [R0+URZ], R3 ;  /* 0x00000003000075a7 */ /* 0x0022a400080011ff */
[----:B--2---:R-:W-:Y:S05]  /*9b20*/  @!P0 NANOSLEEP.SYNCS 0x989680 ;  /* 0x009896800000895d */ /* 0x004fea0003900000 */
[----:B------:R-:W2:Y:S02]  /*9b30*/  @!P0 SYNCS.PHASECHK.TRANS64 P0, [R0+URZ], R3 ;  /* 0x00000003000085a7 */ /* 0x000ea400080010ff */
[----:B--2---:R-:W-:Y:S05]  /*9b40*/  @!P0 BRA `(.L_x_180) ;  /* 0xfffffffc00f08947 */ /* 0x004fea000383ffff */
[----:B------:R-:W-:Y:S05]  /*9b50*/  BRA `(.L_x_181) ;  /* 0xffffff9c00d87947 */ /* 0x000fea000383ffff */
.L_x_53:
[----:B------:R-:W-:-:S07]  /*9b60*/  MOV R0, UR5 ;  /* 0x0000000500007c02 */ /* 0x000fce0008000f00 */
.L_x_182:
[----:B-1----:R1:W2:Y:S02]  /*9b70*/  SYNCS.PHASECHK.TRANS64.TRYWAIT P0, [R0+URZ], R3 ;  /* 0x00000003000075a7 */ /* 0x0022a400080011ff */
[----:B--2---:R-:W-:Y:S05]  /*9b80*/  @!P0 NANOSLEEP.SYNCS 0x989680 ;  /* 0x009896800000895d */ /* 0x004fea0003900000 */
[----:B------:R-:W2:Y:S02]  /*9b90*/  @!P0 SYNCS.PHASECHK.TRANS64 P0, [R0+URZ], R3 ;  /* 0x00000003000085a7 */ /* 0x000ea400080010ff */
[----:B--2---:R-:W-:Y:S05]  /*9ba0*/  @!P0 BRA `(.L_x_182) ;  /* 0xfffffffc00f08947 */ /* 0x004fea000383ffff */
[----:B------:R-:W-:Y:S05]  /*9bb0*/  BRA `(.L_x_183) ;  /* 0xffffff9c00e87947 */ /* 0x000fea000383ffff */
.L_x_54:
[----:B------:R-:W-:-:S07]  /*9bc0*/  MOV R0, UR5 ;  /* 0x0000000500007c02 */ /* 0x000fce0008000f00 */
.L_x_184:
[----:B-1----:R1:W2:Y:S02]  /*9bd0*/  SYNCS.PHASECHK.TRANS64.TRYWAIT P0, [R0+URZ], R3 ;  /* 0x00000003000075a7 */ /* 0x0022a400080011ff */
[----:B--2---:R-:W-:Y:S05]  /*9be0*/  @!P0 NANOSLEEP.SYNCS 0x989680 ;  /* 0x009896800000895d */ /* 0x004fea0003900000 */
[----:B------:R-:W2:Y:S02]  /*9bf0*/  @!P0 SYNCS.PHASECHK.TRANS64 P0, [R0+URZ], R3 ;  /* 0x00000003000085a7 */ /* 0x000ea400080010ff */
[----:B--2---:R-:W-:Y:S05]  /*9c00*/  @!P0 BRA `(.L_x_184) ;  /* 0xfffffffc00f08947 */ /* 0x004fea000383ffff */
[----:B------:R-:W-:Y:S05]  /*9c10*/  BRA `(.L_x_185) ;  /* 0xffffff9c00f87947 */ /* 0x000fea000383ffff */
.L_x_55:
[----:B------:R-:W-:-:S07]  /*9c20*/  MOV R0, UR5 ;  /* 0x0000000500007c02 */ /* 0x000fce0008000f00 */
.L_x_186:
[----:B-1----:R1:W2:Y:S02]  /*9c30*/  SYNCS.PHASECHK.TRANS64.TRYWAIT P0, [R0+URZ], R3 ;  /* 0x00000003000075a7 */ /* 0x0022a400080011ff */
[----:B--2---:R-:W-:Y:S05]  /*9c40*/  @!P0 NANOSLEEP.SYNCS 0x989680 ;  /* 0x009896800000895d */ /* 0x004fea0003900000 */
[----:B------:R-:W2:Y:S02]  /*9c50*/  @!P0 SYNCS.PHASECHK.TRANS64 P0, [R0+URZ], R3 ;  /* 0x00000003000085a7 */ /* 0x000ea400080010ff */
[----:B--2---:R-:W-:Y:S05]  /*9c60*/  @!P0 BRA `(.L_x_186) ;  /* 0xfffffffc00f08947 */ /* 0x004fea000383ffff */
[----:B------:R-:W-:Y:S05]  /*9c70*/  BRA `(.L_x_187) ;  /* 0xffffffa000087947 */ /* 0x000fea000383ffff */
.L_x_56:
[----:B------:R-:W-:-:S07]  /*9c80*/  MOV R0, UR5 ;  /* 0x0000000500007c02 */ /* 0x000fce0008000f00 */
.L_x_188:
[----:B-1----:R1:W2:Y:S02]  /*9c90*/  SYNCS.PHASECHK.TRANS64.TRYWAIT P0, [R0+URZ], R3 ;  /* 0x00000003000075a7 */ /* 0x0022a400080011ff */
[----:B--2---:R-:W-:Y:S05]  /*9ca0*/  @!P0 NANOSLEEP.SYNCS 0x989680 ;  /* 0x009896800000895d */ /* 0x004fea0003900000 */
[----:B------:R-:W2:Y:S02]  /*9cb0*/  @!P0 SYNCS.PHASECHK.TRANS64 P0, [R0+URZ], R3 ;  /* 0x00000003000085a7 */ /* 0x000ea400080010ff */
[----:B--2---:R-:W-:Y:S05]  /*9cc0*/  @!P0 BRA `(.L_x_188) ;  /* 0xfffffffc00f08947 */ /* 0x004fea000383ffff */
[----:B------:R-:W-:Y:S05]  /*9cd0*/  BRA `(.L_x_189) ;  /* 0xffffffa000187947 */ /* 0x000fea000383ffff */
.L_x_57:
[----:B------:R-:W-:-:S07]  /*9ce0*/  MOV R0, UR5 ;  /* 0x0000000500007c02 */ /* 0x000fce0008000f00 */
.L_x_190:
[----:B-1----:R1:W2:Y:S02]  /*9cf0*/  SYNCS.PHASECHK.TRANS64.TRYWAIT P0, [R0+URZ], R3 ;  /* 0x00000003000075a7 */ /* 0x0022a400080011ff */
[----:B--2---:R-:W-:Y:S05]  /*9d00*/  @!P0 NANOSLEEP.SYNCS 0x989680 ;  /* 0x009896800000895d */ /* 0x004fea0003900000 */
[----:B------:R-:W2:Y:S02]  /*9d10*/  @!P0 SYNCS.PHASECHK.TRANS64 P0, [R0+URZ], R3 ;  /* 0x00000003000085a7 */ /* 0x000ea400080010ff */
[----:B--2---:R-:W-:Y:S05]  /*9d20*/  @!P0 BRA `(.L_x_190) ;  /* 0xfffffffc00f08947 */ /* 0x004fea000383ffff */
[----:B------:R-:W-:Y:S05]  /*9d30*/  BRA `(.L_x_191) ;  /* 0xffffffa000287947 */ /* 0x000fea000383ffff */
.L_x_58:
[----:B------:R-:W-:-:S07]  /*9d40*/  MOV R0, UR5 ;  /* 0x0000000500007c02 */ /* 0x000fce0008000f00 */
.L_x_192:
[----:B-1----:R1:W2:Y:S02]  /*9d50*/  SYNCS.PHASECHK.TRANS64.TRYWAIT P0, [R0+URZ], R3 ;  /* 0x00000003000075a7 */ /* 0x0022a400080011ff */
[----:B--2---:R-:W-:Y:S05]  /*9d60*/  @!P0 NANOSLEEP.SYNCS 0x989680 ;  /* 0x009896800000895d */ /* 0x004fea0003900000 */
[----:B------:R-:W2:Y:S02]  /*9d70*/  @!P0 SYNCS.PHASECHK.TRANS64 P0, [R0+URZ], R3 ;  /* 0x00000003000085a7 */ /* 0x000ea400080010ff */
[----:B--2---:R-:W-:Y:S05]  /*9d80*/  @!P0 BRA `(.L_x_192) ;  /* 0xfffffffc00f08947 */ /* 0x004fea000383ffff */
[----:B------:R-:W-:Y:S05]  /*9d90*/  BRA `(.L_x_193) ;  /* 0xffffffa000387947 */ /* 0x000fea000383ffff */
.L_x_59:
[----:B------:R-:W-:-:S07]  /*9da0*/  MOV R0, UR5 ;  /* 0x0000000500007c02 */ /* 0x000fce0008000f00 */
.L_x_194:
[----:B-1----:R1:W2:Y:S02]  /*9db0*/  SYNCS.PHASECHK.TRANS64.TRYWAIT P0, [R0+URZ], R3 ;  /* 0x00000003000075a7 */ /* 0x0022a400080011ff */
[----:B--2---:R-:W-:Y:S05]  /*9dc0*/  @!P0 NANOSLEEP.SYNCS 0x989680 ;  /* 0x009896800000895d */ /* 0x004fea0003900000 */
[----:B------:R-:W2:Y:S02]  /*9dd0*/  @!P0 SYNCS.PHASECHK.TRANS64 P0, [R0+URZ], R3 ;  /* 0x00000003000085a7 */ /* 0x000ea400080010ff */
[----:B--2---:R-:W-:Y:S05]  /*9de0*/  @!P0 BRA `(.L_x_194) ;  /* 0xfffffffc00f08947 */ /* 0x004fea000383ffff */
[----:B------:R-:W-:Y:S05]  /*9df0*/  BRA `(.L_x_195) ;  /* 0xffffffa000487947 */ /* 0x000fea000383ffff */
.L_x_60:
[----:B------:R-:W-:-:S07]  /*9e00*/  MOV R0, UR5 ;  /* 0x0000000500007c02 */ /* 0x000fce0008000f00 */
.L_x_196:
[----:B-1----:R1:W2:Y:S02]  /*9e10*/  SYNCS.PHASECHK.TRANS64.TRYWAIT P0, [R0+URZ], R3 ;  /* 0x00000003000075a7 */ /* 0x0022a400080011ff */
[----:B--2---:R-:W-:Y:S05]  /*9e20*/  @!P0 NANOSLEEP.SYNCS 0x989680 ;  /* 0x009896800000895d */ /* 0x004fea0003900000 */
[----:B------:R-:W2:Y:S02]  /*9e30*/  @!P0 SYNCS.PHASECHK.TRANS64 P0, [R0+URZ], R3 ;  /* 0x00000003000085a7 */ /* 0x000ea400080010ff */
[----:B--2---:R-:W-:Y:S05]  /*9e40*/  @!P0 BRA `(.L_x_196) ;  /* 0xfffffffc00f08947 */ /* 0x004fea000383ffff */
[----:B------:R-:W-:Y:S05]  /*9e50*/  BRA `(.L_x_197) ;  /* 0xffffffa000587947 */ /* 0x000fea000383ffff */
.L_x_61:
[----:B------:R-:W-:-:S07]  /*9e60*/  MOV R0, UR5 ;  /* 0x0000000500007c02 */ /* 0x000fce0008000f00 */
.L_x_198:
[----:B-1----:R1:W2:Y:S02]  /*9e70*/  SYNCS.PHASECHK.TRANS64.TRYWAIT P0, [R0+URZ], R3 ;  /* 0x00000003000075a7 */ /* 0x0022a400080011ff */
[----:B--2---:R-:W-:Y:S05]  /*9e80*/  @!P0 NANOSLEEP.SYNCS 0x989680 ;  /* 0x009896800000895d */ /* 0x004fea0003900000 */
[----:B------:R-:W2:Y:S02]  /*9e90*/  @!P0 SYNCS.PHASECHK.TRANS64 P0, [R0+URZ], R3 ;  /* 0x00000003000085a7 */ /* 0x000ea400080010ff */
[----:B--2---:R-:W-:Y:S05]  /*9ea0*/  @!P0 BRA `(.L_x_198) ;  /* 0xfffffffc00f08947 */ /* 0x004fea000383ffff */
[----:B------:R-:W-:Y:S05]  /*9eb0*/  BRA `(.L_x_199) ;  /* 0xffffffa000687947 */ /* 0x000fea000383ffff */
.L_x_62:
[----:B------:R-:W-:-:S07]  /*9ec0*/  MOV R0, UR5 ;  /* 0x0000000500007c02 */ /* 0x000fce0008000f00 */
.L_x_200:
[----:B-1----:R1:W2:Y:S02]  /*9ed0*/  SYNCS.PHASECHK.TRANS64.TRYWAIT P0, [R0+URZ], R3 ;  /* 0x00000003000075a7 */ /* 0x0022a400080011ff */
[----:B--2---:R-:W-:Y:S05]  /*9ee0*/  @!P0 NANOSLEEP.SYNCS 0x989680 ;  /* 0x009896800000895d */ /* 0x004fea0003900000 */
[----:B------:R-:W2:Y:S02]  /*9ef0*/  @!P0 SYNCS.PHASECHK.TRANS64 P0, [R0+URZ], R3 ;  /* 0x00000003000085a7 */ /* 0x000ea400080010ff */
[----:B--2---:R-:W-:Y:S05]  /*9f00*/  @!P0 BRA `(.L_x_200) ;  /* 0xfffffffc00f08947 */ /* 0x004fea000383ffff */
[----:B------:R-:W-:Y:S05]  /*9f10*/  BRA `(.L_x_201) ;  /* 0xffffffa000787947 */ /* 0x000fea000383ffff */
.L_x_63:
[----:B------:R-:W-:-:S07]  /*9f20*/  MOV R0, UR5 ;  /* 0x0000000500007c02 */ /* 0x000fce0008000f00 */
.L_x_202:
[----:B-1----:R1:W2:Y:S02]  /*9f30*/  SYNCS.PHASECHK.TRANS64.TRYWAIT P0, [R0+URZ], R3 ;  /* 0x00000003000075a7 */ /* 0x0022a400080011ff */
[----:B--2---:R-:W-:Y:S05]  /*9f40*/  @!P0 NANOSLEEP.SYNCS 0x989680 ;  /* 0x009896800000895d */ /* 0x004fea0003900000 */
[----:B------:R-:W2:Y:S02]  /*9f50*/  @!P0 SYNCS.PHASECHK.TRANS64 P0, [R0+URZ], R3 ;  /* 0x00000003000085a7 */ /* 0x000ea400080010ff */
[----:B--2---:R-:W-:Y:S05]  /*9f60*/  @!P0 BRA `(.L_x_202) ;  /* 0xfffffffc00f08947 */ /* 0x004fea000383ffff */
[----:B------:R-:W-:Y:S05]  /*9f70*/  BRA `(.L_x_203) ;  /* 0xffffffa000887947 */ /* 0x000fea000383ffff */
.L_x_64:
[----:B------:R-:W-:-:S07]  /*9f80*/  MOV R0, UR5 ;  /* 0x0000000500007c02 */ /* 0x000fce0008000f00 */
.L_x_204:
[----:B-1----:R1:W2:Y:S02]  /*9f90*/  SYNCS.PHASECHK.TRANS64.TRYWAIT P0, [R0+URZ], R3 ;  /* 0x00000003000075a7 */ /* 0x0022a400080011ff */
[----:B--2---:R-:W-:Y:S05]  /*9fa0*/  @!P0 NANOSLEEP.SYNCS 0x989680 ;  /* 0x009896800000895d */ /* 0x004fea0003900000 */
[----:B------:R-:W2:Y:S02]  /*9fb0*/  @!P0 SYNCS.PHASECHK.TRANS64 P0, [R0+URZ], R3 ;  /* 0x00000003000085a7 */ /* 0x000ea400080010ff */
[----:B--2---:R-:W-:Y:S05]  /*9fc0*/  @!P0 BRA `(.L_x_204) ;  /* 0xfffffffc00f08947 */ /* 0x004fea000383ffff */
[----:B------:R-:W-:Y:S05]  /*9fd0*/  BRA `(.L_x_205) ;  /* 0xffffffa000987947 */ /* 0x000fea000383ffff */
.L_x_65:
[----:B------:R-:W-:-:S07]  /*9fe0*/  MOV R0, UR5 ;  /* 0x0000000500007c02 */ /* 0x000fce0008000f00 */
.L_x_206:
[----:B-1----:R1:W2:Y:S02]  /*9ff0*/  SYNCS.PHASECHK.TRANS64.TRYWAIT P0, [R0+URZ], R3 ;  /* 0x00000003000075a7 */ /* 0x0022a400080011ff */
[----:B--2---:R-:W-:Y:S05]  /*a000*/  @!P0 NANOSLEEP.SYNCS 0x989680 ;  /* 0x009896800000895d */ /* 0x004fea0003900000 */
[----:B------:R-:W2:Y:S02]  /*a010*/  @!P0 SYNCS.PHASECHK.TRANS64 P0, [R0+URZ], R3 ;  /* 0x00000003000085a7 */ /* 0x000ea400080010ff */
[----:B--2---:R-:W-:Y:S05]  /*a020*/  @!P0 BRA `(.L_x_206) ;  /* 0xfffffffc00f08947 */ /* 0x004fea000383ffff */
[----:B------:R-:W-:Y:S05]  /*a030*/  BRA `(.L_x_207) ;  /* 0xffffffa000a87947 */ /* 0x000fea000383ffff */
.L_x_66:
[----:B------:R-:W-:-:S07]  /*a040*/  MOV R0, UR5 ;  /* 0x0000000500007c02 */ /* 0x000fce0008000f00 */
.L_x_208:
[----:B-1----:R1:W2:Y:S02]  /*a050*/  SYNCS.PHASECHK.TRANS64.TRYWAIT P0, [R0+URZ], R3 ;  /* 0x00000003000075a7 */ /* 0x0022a400080011ff */
[----:B--2---:R-:W-:Y:S05]  /*a060*/  @!P0 NANOSLEEP.SYNCS 0x989680 ;  /* 0x009896800000895d */ /* 0x004fea0003900000 */
[----:B------:R-:W2:Y:S02]  /*a070*/  @!P0 SYNCS.PHASECHK.TRANS64 P0, [R0+URZ], R3 ;  /* 0x00000003000085a7 */ /* 0x000ea400080010ff */
[----:B--2---:R-:W-:Y:S05]  /*a080*/  @!P0 BRA `(.L_x_208) ;  /* 0xfffffffc00f08947 */ /* 0x004fea000383ffff */
[----:B------:R-:W-:Y:S05]  /*a090*/  BRA `(.L_x_209) ;  /* 0xffffffa000b87947 */ /* 0x000fea000383ffff */
.L_x_67:
[----:B------:R-:W-:-:S07]  /*a0a0*/  MOV R0, UR5 ;  /* 0x0000000500007c02 */ /* 0x000fce0008000f00 */
.L_x_210:
[----:B-1----:R1:W2:Y:S02]  /*a0b0*/  SYNCS.PHASECHK.TRANS64.TRYWAIT P0, [R0+URZ], R3 ;  /* 0x00000003000075a7 */ /* 0x0022a400080011ff */
[----:B--2---:R-:W-:Y:S05]  /*a0c0*/  @!P0 NANOSLEEP.SYNCS 0x989680 ;  /* 0x009896800000895d */ /* 0x004fea0003900000 */
[----:B------:R-:W2:Y:S02]  /*a0d0*/  @!P0 SYNCS.PHASECHK.TRANS64 P0, [R0+URZ], R3 ;  /* 0x00000003000085a7 */ /* 0x000ea400080010ff */
[----:B--2---:R-:W-:Y:S05]  /*a0e0*/  @!P0 BRA `(.L_x_210) ;  /* 0xfffffffc00f08947 */ /* 0x004fea000383ffff */
[----:B------:R-:W-:Y:S05]  /*a0f0*/  BRA `(.L_x_211) ;  /* 0xffffffa000c87947 */ /* 0x000fea000383ffff */
.L_x_68:
[----:B------:R-:W-:-:S07]  /*a100*/  MOV R0, UR5 ;  /* 0x0000000500007c02 */ /* 0x000fce0008000f00 */
.L_x_212:
[----:B-1----:R1:W2:Y:S02]  /*a110*/  SYNCS.PHASECHK.TRANS64.TRYWAIT P0, [R0+URZ], R3 ;  /* 0x00000003000075a7 */ /* 0x0022a400080011ff */
[----:B--2---:R-:W-:Y:S05]  /*a120*/  @!P0 NANOSLEEP.SYNCS 0x989680 ;  /* 0x009896800000895d */ /* 0x004fea0003900000 */
[----:B------:R-:W2:Y:S02]  /*a130*/  @!P0 SYNCS.PHASECHK.TRANS64 P0, [R0+URZ], R3 ;  /* 0x00000003000085a7 */ /* 0x000ea400080010ff */
[----:B--2---:R-:W-:Y:S05]  /*a140*/  @!P0 BRA `(.L_x_212) ;  /* 0xfffffffc00f08947 */ /* 0x004fea000383ffff */
[----:B------:R-:W-:Y:S05]  /*a150*/  BRA `(.L_x_213) ;  /* 0xffffffa000d87947 */ /* 0x000fea000383ffff */
.L_x_69:
[----:B------:R-:W-:-:S07]  /*a160*/  MOV R0, UR5 ;  /* 0x0000000500007c02 */ /* 0x000fce0008000f00 */
.L_x_214:
[----:B-1----:R1:W2:Y:S02]  /*a170*/  SYNCS.PHASECHK.TRANS64.TRYWAIT P0, [R0+URZ], R3 ;  /* 0x00000003000075a7 */ /* 0x0022a400080011ff */
[----:B--2---:R-:W-:Y:S05]  /*a180*/  @!P0 NANOSLEEP.SYNCS 0x989680 ;  /* 0x009896800000895d */ /* 0x004fea0003900000 */
[----:B------:R-:W2:Y:S02]  /*a190*/  @!P0 SYNCS.PHASECHK.TRANS64 P0, [R0+URZ], R3 ;  /* 0x00000003000085a7 */ /* 0x000ea400080010ff */
[----:B--2---:R-:W-:Y:S05]  /*a1a0*/  @!P0 BRA `(.L_x_214) ;  /* 0xfffffffc00f08947 */ /* 0x004fea000383ffff */
[----:B------:R-:W-:Y:S05]  /*a1b0*/  BRA `(.L_x_215) ;  /* 0xffffffa000e87947 */ /* 0x000fea000383ffff */
.L_x_70:
[----:B------:R-:W-:-:S07]  /*a1c0*/  MOV R0, UR5 ;  /* 0x0000000500007c02 */ /* 0x000fce0008000f00 */
.L_x_216:
[----:B-1----:R1:W2:Y:S02]  /*a1d0*/  SYNCS.PHASECHK.TRANS64.TRYWAIT P0, [R0+URZ], R3 ;  /* 0x00000003000075a7 */ /* 0x0022a400080011ff */
[----:B--2---:R-:W-:Y:S05]  /*a1e0*/  @!P0 NANOSLEEP.SYNCS 0x989680 ;  /* 0x009896800000895d */ /* 0x004fea0003900000 */
[----:B------:R-:W2:Y:S02]  /*a1f0*/  @!P0 SYNCS.PHASECHK.TRANS64 P0, [R0+URZ], R3 ;  /* 0x00000003000085a7 */ /* 0x000ea400080010ff */
[----:B--2---:R-:W-:Y:S05]  /*a200*/  @!P0 BRA `(.L_x_216) ;  /* 0xfffffffc00f08947 */ /* 0x004fea000383ffff */
[----:B------:R-:W-:Y:S05]  /*a210*/  BRA `(.L_x_217) ;  /* 0xffffffa000f87947 */ /* 0x000fea000383ffff */
.L_x_71:
[----:B------:R-:W-:-:S07]  /*a220*/  MOV R0, UR5 ;  /* 0x0000000500007c02 */ /* 0x000fce0008000f00 */
.L_x_218:
[----:B-1----:R1:W2:Y:S02]  /*a230*/  SYNCS.PHASECHK.TRANS64.TRYWAIT P0, [R0+URZ], R3 ;  /* 0x00000003000075a7 */ /* 0x0022a400080011ff */
[----:B--2---:R-:W-:Y:S05]  /*a240*/  @!P0 NANOSLEEP.SYNCS 0x989680 ;  /* 0x009896800000895d */ /* 0x004fea0003900000 */
[----:B------:R-:W2:Y:S02]  /*a250*/  @!P0 SYNCS.PHASECHK.TRANS64 P0, [R0+URZ], R3 ;  /* 0x00000003000085a7 */ /* 0x000ea400080010ff */
[----:B--2---:R-:W-:Y:S05]  /*a260*/  @!P0 BRA `(.L_x_218) ;  /* 0xfffffffc00f08947 */ /* 0x004fea000383ffff */
[----:B------:R-:W-:Y:S05]  /*a270*/  BRA `(.L_x_219) ;  /* 0xffffffa400087947 */ /* 0x000fea000383ffff */
.L_x_72:
[----:B------:R-:W-:-:S07]  /*a280*/  MOV R0, UR5 ;  /* 0x0000000500007c02 */ /* 0x000fce0008000f00 */
.L_x_220:
[----:B-1----:R1:W2:Y:S02]  /*a290*/  SYNCS.PHASECHK.TRANS64.TRYWAIT P0, [R0+URZ], R3 ;  /* 0x00000003000075a7 */ /* 0x0022a400080011ff */
[----:B--2---:R-:W-:Y:S05]  /*a2a0*/  @!P0 NANOSLEEP.SYNCS 0x989680 ;  /* 0x009896800000895d */ /* 0x004fea0003900000 */
[----:B------:R-:W2:Y:S02]  /*a2b0*/  @!P0 SYNCS.PHASECHK.TRANS64 P0, [R0+URZ], R3 ;  /* 0x00000003000085a7 */ /* 0x000ea400080010ff */
[----:B--2---:R-:W-:Y:S05]  /*a2c0*/  @!P0 BRA `(.L_x_220) ;  /* 0xfffffffc00f08947 */ /* 0x004fea000383ffff */
[----:B------:R-:W-:Y:S05]  /*a2d0*/  BRA `(.L_x_221) ;  /* 0xffffffa400187947 */ /* 0x000fea000383ffff */
.L_x_73:
[----:B------:R-:W-:-:S07]  /*a2e0*/  MOV R0, UR5 ;  /* 0x0000000500007c02 */ /* 0x000fce0008000f00 */
.L_x_222:
[----:B-1----:R1:W2:Y:S02]  /*a2f0*/  SYNCS.PHASECHK.TRANS64.TRYWAIT P0, [R0+URZ], R3 ;  /* 0x00000003000075a7 */ /* 0x0022a400080011ff */
[----:B--2---:R-:W-:Y:S05]  /*a300*/  @!P0 NANOSLEEP.SYNCS 0x989680 ;  /* 0x009896800000895d */ /* 0x004fea0003900000 */
[----:B------:R-:W2:Y:S02]  /*a310*/  @!P0 SYNCS.PHASECHK.TRANS64 P0, [R0+URZ], R3 ;  /* 0x00000003000085a7 */ /* 0x000ea400080010ff */
[----:B--2---:R-:W-:Y:S05]  /*a320*/  @!P0 BRA `(.L_x_222) ;  /* 0xfffffffc00f08947 */ /* 0x004fea000383ffff */
[----:B------:R-:W-:Y:S05]  /*a330*/  BRA `(.L_x_223) ;  /* 0xffffffa400287947 */ /* 0x000fea000383ffff */
.L_x_74:
[----:B------:R-:W-:-:S07]  /*a340*/  MOV R0, UR5 ;  /* 0x0000000500007c02 */ /* 0x000fce0008000f00 */
.L_x_224:
[----:B-1----:R1:W2:Y:S02]  /*a350*/  SYNCS.PHASECHK.TRANS64.TRYWAIT P0, [R0+URZ], R3 ;  /* 0x00000003000075a7 */ /* 0x0022a400080011ff */
[----:B--2---:R-:W-:Y:S05]  /*a360*/  @!P0 NANOSLEEP.SYNCS 0x989680 ;  /* 0x009896800000895d */ /* 0x004fea0003900000 */
[----:B------:R-:W2:Y:S02]  /*a370*/  @!P0 SYNCS.PHASECHK.TRANS64 P0, [R0+URZ], R3 ;  /* 0x00000003000085a7 */ /* 0x000ea400080010ff */
[----:B--2---:R-:W-:Y:S05]  /*a380*/  @!P0 BRA `(.L_x_224) ;  /* 0xfffffffc00f08947 */ /* 0x004fea000383ffff */
[----:B------:R-:W-:Y:S05]  /*a390*/  BRA `(.L_x_225) ;  /* 0xffffffa400387947 */ /* 0x000fea000383ffff */
.L_x_75:
[----:B------:R-:W-:-:S07]  /*a3a0*/  MOV R0, UR5 ;  /* 0x0000000500007c02 */ /* 0x000fce0008000f00 */
.L_x_226:
[----:B-1----:R1:W2:Y:S02]  /*a3b0*/  SYNCS.PHASECHK.TRANS64.TRYWAIT P0, [R0+URZ], R3 ;  /* 0x00000003000075a7 */ /* 0x0022a400080011ff */
[----:B--2---:R-:W-:Y:S05]  /*a3c0*/  @!P0 NANOSLEEP.SYNCS 0x989680 ;  /* 0x009896800000895d */ /* 0x004fea0003900000 */
[----:B------:R-:W2:Y:S02]  /*a3d0*/  @!P0 SYNCS.PHASECHK.TRANS64 P0, [R0+URZ], R3 ;  /* 0x00000003000085a7 */ /* 0x000ea400080010ff */
[----:B--2---:R-:W-:Y:S05]  /*a3e0*/  @!P0 BRA `(.L_x_226) ;  /* 0xfffffffc00f08947 */ /* 0x004fea000383ffff */
[----:B------:R-:W-:Y:S05]  /*a3f0*/  BRA `(.L_x_227) ;  /* 0xffffffa400487947 */ /* 0x000fea000383ffff */
.L_x_76:
[----:B------:R-:W-:-:S07]  /*a400*/  MOV R0, UR5 ;  /* 0x0000000500007c02 */ /* 0x000fce0008000f00 */
.L_x_228:
[----:B-1----:R1:W2:Y:S02]  /*a410*/  SYNCS.PHASECHK.TRANS64.TRYWAIT P0, [R0+URZ], R3 ;  /* 0x00000003000075a7 */ /* 0x0022a400080011ff */
[----:B--2---:R-:W-:Y:S05]  /*a420*/  @!P0 NANOSLEEP.SYNCS 0x989680 ;  /* 0x009896800000895d */ /* 0x004fea0003900000 */
[----:B------:R-:W2:Y:S02]  /*a430*/  @!P0 SYNCS.PHASECHK.TRANS64 P0, [R0+URZ], R3 ;  /* 0x00000003000085a7 */ /* 0x000ea400080010ff */
[----:B--2---:R-:W-:Y:S05]  /*a440*/  @!P0 BRA `(.L_x_228) ;  /* 0xfffffffc00f08947 */ /* 0x004fea000383ffff */
[----:B------:R-:W-:Y:S05]  /*a450*/  BRA `(.L_x_229) ;  /* 0xffffffa400587947 */ /* 0x000fea000383ffff */
.L_x_77:
[----:B------:R-:W-:-:S07]  /*a460*/  MOV R0, UR5 ;  /* 0x0000000500007c02 */ /* 0x000fce0008000f00 */
.L_x_230:
[----:B-1----:R1:W2:Y:S02]  /*a470*/  SYNCS.PHASECHK.TRANS64.TRYWAIT P0, [R0+URZ], R3 ;  /* 0x00000003000075a7 */ /* 0x0022a400080011ff */
[----:B--2---:R-:W-:Y:S05]  /*a480*/  @!P0 NANOSLEEP.SYNCS 0x989680 ;  /* 0x009896800000895d */ /* 0x004fea0003900000 */
[----:B------:R-:W2:Y:S02]  /*a490*/  @!P0 SYNCS.PHASECHK.TRANS64 P0, [R0+URZ], R3 ;  /* 0x00000003000085a7 */ /* 0x000ea400080010ff */
[----:B--2---:R-:W-:Y:S05]  /*a4a0*/  @!P0 BRA `(.L_x_230) ;  /* 0xfffffffc00f08947 */ /* 0x004fea000383ffff */
[----:B------:R-:W-:Y:S05]  /*a4b0*/  BRA `(.L_x_231) ;  /* 0xffffffa400687947 */ /* 0x000fea000383ffff */
.L_x_78:
[----:B------:R-:W-:-:S07]  /*a4c0*/  MOV R0, UR5 ;  /* 0x0000000500007c02 */ /* 0x000fce0008000f00 */
.L_x_232:
[----:B-1----:R1:W2:Y:S02]  /*a4d0*/  SYNCS.PHASECHK.TRANS64.TRYWAIT P0, [R0+URZ], R3 ;  /* 0x00000003000075a7 */ /* 0x0022a400080011ff */
[----:B--2---:R-:W-:Y:S05]  /*a4e0*/  @!P0 NANOSLEEP.SYNCS 0x989680 ;  /* 0x009896800000895d */ /* 0x004fea0003900000 */
[----:B------:R-:W2:Y:S02]  /*a4f0*/  @!P0 SYNCS.PHASECHK.TRANS64 P0, [R0+URZ], R3 ;  /* 0x00000003000085a7 */ /* 0x000ea400080010ff */
[----:B--2---:R-:W-:Y:S05]  /*a500*/  @!P0 BRA `(.L_x_232) ;  /* 0xfffffffc00f08947 */ /* 0x004fea000383ffff */
[----:B------:R-:W-:Y:S05]  /*a510*/  BRA `(.L_x_233) ;  /* 0xffffffa400787947 */ /* 0x000fea000383ffff */
.L_x_79:
[----:B------:R-:W-:-:S07]  /*a520*/  MOV R0, UR5 ;  /* 0x0000000500007c02 */ /* 0x000fce0008000f00 */
.L_x_234:
[----:B-1----:R1:W2:Y:S02]  /*a530*/  SYNCS.PHASECHK.TRANS64.TRYWAIT P0, [R0+URZ], R3 ;  /* 0x00000003000075a7 */ /* 0x0022a400080011ff */
[----:B--2---:R-:W-:Y:S05]  /*a540*/  @!P0 NANOSLEEP.SYNCS 0x989680 ;  /* 0x009896800000895d */ /* 0x004fea0003900000 */
[----:B------:R-:W2:Y:S02]  /*a550*/  @!P0 SYNCS.PHASECHK.TRANS64 P0, [R0+URZ], R3 ;  /* 0x00000003000085a7 */ /* 0x000ea400080010ff */
[----:B--2---:R-:W-:Y:S05]  /*a560*/  @!P0 BRA `(.L_x_234) ;  /* 0xfffffffc00f08947 */ /* 0x004fea000383ffff */
[----:B------:R-:W-:Y:S05]  /*a570*/  BRA `(.L_x_235) ;  /* 0xffffffa400887947 */ /* 0x000fea000383ffff */
.L_x_80:
[----:B------:R-:W-:-:S07]  /*a580*/  MOV R0, UR5 ;  /* 0x0000000500007c02 */ /* 0x000fce0008000f00 */
.L_x_236:
[----:B-1----:R1:W2:Y:S02]  /*a590*/  SYNCS.PHASECHK.TRANS64.TRYWAIT P0, [R0+URZ], R3 ;  /* 0x00000003000075a7 */ /* 0x0022a400080011ff */
[----:B--2---:R-:W-:Y:S05]  /*a5a0*/  @!P0 NANOSLEEP.SYNCS 0x989680 ;  /* 0x009896800000895d */ /* 0x004fea0003900000 */
[----:B------:R-:W2:Y:S02]  /*a5b0*/  @!P0 SYNCS.PHASECHK.TRANS64 P0, [R0+URZ], R3 ;  /* 0x00000003000085a7 */ /* 0x000ea400080010ff */
[----:B--2---:R-:W-:Y:S05]  /*a5c0*/  @!P0 BRA `(.L_x_236) ;  /* 0xfffffffc00f08947 */ /* 0x004fea000383ffff */
[----:B------:R-:W-:Y:S05]  /*a5d0*/  BRA `(.L_x_237) ;  /* 0xffffffa400987947 */ /* 0x000fea000383ffff */
.L_x_81:
[----:B------:R-:W-:-:S07]  /*a5e0*/  MOV R0, UR5 ;  /* 0x0000000500007c02 */ /* 0x000fce0008000f00 */
.L_x_238:
[----:B-1----:R1:W2:Y:S02]  /*a5f0*/  SYNCS.PHASECHK.TRANS64.TRYWAIT P0, [R0+URZ], R3 ;  /* 0x00000003000075a7 */ /* 0x0022a400080011ff */
[----:B--2---:R-:W-:Y:S05]  /*a600*/  @!P0 NANOSLEEP.SYNCS 0x989680 ;  /* 0x009896800000895d */ /* 0x004fea0003900000 */
[----:B------:R-:W2:Y:S02]  /*a610*/  @!P0 SYNCS.PHASECHK.TRANS64 P0, [R0+URZ], R3 ;  /* 0x00000003000085a7 */ /* 0x000ea400080010ff */
[----:B--2---:R-:W-:Y:S05]  /*a620*/  @!P0 BRA `(.L_x_238) ;  /* 0xfffffffc00f08947 */ /* 0x004fea000383ffff */
[----:B------:R-:W-:Y:S05]  /*a630*/  BRA `(.L_x_239) ;  /* 0xffffffa400a87947 */ /* 0x000fea000383ffff */
.L_x_82:
[----:B------:R-:W-:-:S07]  /*a640*/  MOV R0, UR5 ;  /* 0x0000000500007c02 */ /* 0x000fce0008000f00 */
.L_x_240:
[----:B-1----:R1:W2:Y:S02]  /*a650*/  SYNCS.PHASECHK.TRANS64.TRYWAIT P0, [R0+URZ], R3 ;  /* 0x00000003000075a7 */ /* 0x0022a400080011ff */
[----:B--2---:R-:W-:Y:S05]  /*a660*/  @!P0 NANOSLEEP.SYNCS 0x989680 ;  /* 0x009896800000895d */ /* 0x004fea0003900000 */
[----:B------:R-:W2:Y:S02]  /*a670*/  @!P0 SYNCS.PHASECHK.TRANS64 P0, [R0+URZ], R3 ;  /* 0x00000003000085a7 */ /* 0x000ea400080010ff */
[----:B--2---:R-:W-:Y:S05]  /*a680*/  @!P0 BRA `(.L_x_240) ;  /* 0xfffffffc00f08947 */ /* 0x004fea000383ffff */
[----:B------:R-:W-:Y:S05]  /*a690*/  BRA `(.L_x_241) ;  /* 0xffffffa400b87947 */ /* 0x000fea000383ffff */
.L_x_83:
[----:B------:R-:W-:-:S07]  /*a6a0*/  MOV R0, UR5 ;  /* 0x0000000500007c02 */ /* 0x000fce0008000f00 */
.L_x_242:
[----:B-1----:R1:W2:Y:S02]  /*a6b0*/  SYNCS.PHASECHK.TRANS64.TRYWAIT P0, [R0+URZ], R3 ;  /* 0x00000003000075a7 */ /* 0x0022a400080011ff */
[----:B--2---:R-:W-:Y:S05]  /*a6c0*/  @!P0 NANOSLEEP.SYNCS 0x989680 ;  /* 0x009896800000895d */ /* 0x004fea0003900000 */
[----:B------:R-:W2:Y:S02]  /*a6d0*/  @!P0 SYNCS.PHASECHK.TRANS64 P0, [R0+URZ], R3 ;  /* 0x00000003000085a7 */ /* 0x000ea400080010ff */
[----:B--2---:R-:W-:Y:S05]  /*a6e0*/  @!P0 BRA `(.L_x_242) ;  /* 0xfffffffc00f08947 */ /* 0x004fea000383ffff */
[----:B------:R-:W-:Y:S05]  /*a6f0*/  BRA `(.L_x_243) ;  /* 0xffffffa400c87947 */ /* 0x000fea000383ffff */
.L_x_84:
[----:B------:R-:W-:-:S07]  /*a700*/  MOV R0, UR5 ;  /* 0x0000000500007c02 */ /* 0x000fce0008000f00 */
.L_x_244:
[----:B-1----:R1:W2:Y:S02]  /*a710*/  SYNCS.PHASECHK.TRANS64.TRYWAIT P0, [R0+URZ], R3 ;  /* 0x00000003000075a7 */ /* 0x0022a400080011ff */
[----:B--2---:R-:W-:Y:S05]  /*a720*/  @!P0 NANOSLEEP.SYNCS 0x989680 ;  /* 0x009896800000895d */ /* 0x004fea0003900000 */
[----:B------:R-:W2:Y:S02]  /*a730*/  @!P0 SYNCS.PHASECHK.TRANS64 P0, [R0+URZ], R3 ;  /* 0x00000003000085a7 */ /* 0x000ea400080010ff */
[----:B--2---:R-:W-:Y:S05]  /*a740*/  @!P0 BRA `(.L_x_244) ;  /* 0xfffffffc00f08947 */ /* 0x004fea000383ffff */
[----:B------:R-:W-:Y:S05]  /*a750*/  BRA `(.L_x_245) ;  /* 0xffffffa400d87947 */ /* 0x000fea000383ffff */
.L_x_85:
[----:B------:R-:W-:-:S07]  /*a760*/  MOV R0, UR5 ;  /* 0x0000000500007c02 */ /* 0x000fce0008000f00 */
.L_x_246:
[----:B-1----:R1:W2:Y:S02]  /*a770*/  SYNCS.PHASECHK.TRANS64.TRYWAIT P0, [R0+URZ], R3 ;  /* 0x00000003000075a7 */ /* 0x0022a400080011ff */
[----:B--2---:R-:W-:Y:S05]  /*a780*/  @!P0 NANOSLEEP.SYNCS 0x989680 ;  /* 0x009896800000895d */ /* 0x004fea0003900000 */
[----:B------:R-:W2:Y:S02]  /*a790*/  @!P0 SYNCS.PHASECHK.TRANS64 P0, [R0+URZ], R3 ;  /* 0x00000003000085a7 */ /* 0x000ea400080010ff */
[----:B--2---:R-:W-:Y:S05]  /*a7a0*/  @!P0 BRA `(.L_x_246) ;  /* 0xfffffffc00f08947 */ /* 0x004fea000383ffff */
[----:B------:R-:W-:Y:S05]  /*a7b0*/  BRA `(.L_x_247) ;  /* 0xffffffa400e87947 */ /* 0x000fea000383ffff */
.L_x_86:
[----:B------:R-:W-:-:S07]  /*a7c0*/  MOV R0, UR5 ;  /* 0x0000000500007c02 */ /* 0x000fce0008000f00 */
.L_x_248:
[----:B-1----:R1:W2:Y:S02]  /*a7d0*/  SYNCS.PHASECHK.TRANS64.TRYWAIT P0, [R0+URZ], R3 ;  /* 0x00000003000075a7 */ /* 0x0022a400080011ff */
[----:B--2---:R-:W-:Y:S05]  /*a7e0*/  @!P0 NANOSLEEP.SYNCS 0x989680 ;  /* 0x009896800000895d */ /* 0x004fea0003900000 */
[----:B------:R-:W2:Y:S02]  /*a7f0*/  @!P0 SYNCS.PHASECHK.TRANS64 P0, [R0+URZ], R3 ;  /* 0x00000003000085a7 */ /* 0x000ea400080010ff */
[----:B--2---:R-:W-:Y:S05]  /*a800*/  @!P0 BRA `(.L_x_248) ;  /* 0xfffffffc00f08947 */ /* 0x004fea000383ffff */
[----:B------:R-:W-:Y:S05]  /*a810*/  BRA `(.L_x_249) ;  /* 0xffffffa400f87947 */ /* 0x000fea000383ffff */
.L_x_89:
[----:B------:R-:W-:-:S07]  /*a820*/  MOV R4, UR4 ;  /* 0x0000000400047c02 */ /* 0x000fce0008000f00 */
.L_x_250:
[----:B--2---:R2:W3:Y:S02]  /*a830*/  SYNCS.PHASECHK.TRANS64.TRYWAIT P1, [R4+URZ+0x388], R7 ;  /* 0x00038807040075a7 */ /* 0x0044e400080211ff */
[----:B---3--:R-:W-:Y:S05]  /*a840*/  @!P1 NANOSLEEP.SYNCS 0x989680 ;  /* 0x009896800000995d */ /* 0x008fea0003900000 */
[----:B------:R-:W3:Y:S02]  /*a850*/  @!P1 SYNCS.PHASECHK.TRANS64 P1, [R4+URZ+0x388], R7 ;  /* 0x00038807040095a7 */ /* 0x000ee400080210ff */
[----:B---3--:R-:W-:Y:S05]  /*a860*/  @!P1 BRA `(.L_x_250) ;  /* 0xfffffffc00f09947 */ /* 0x008fea000383ffff */
[----:B------:R-:W-:Y:S05]  /*a870*/  BRA `(.L_x_251) ;  /* 0xffffffa800687947 */ /* 0x000fea000383ffff */
.L_x_90:
[----:B--2---:R-:W-:-:S07]  /*a880*/  MOV R4, UR4 ;  /* 0x0000000400047c02 */ /* 0x004fce0008000f00 */
.L_x_252:
[----:B--2---:R2:W3:Y:S02]  /*a890*/  SYNCS.PHASECHK.TRANS64.TRYWAIT P1, [R4+URZ+0x380], R5 ;  /* 0x00038005040075a7 */ /* 0x0044e400080211ff */
[----:B---3--:R-:W-:Y:S05]  /*a8a0*/  @!P1 NANOSLEEP.SYNCS 0x989680 ;  /* 0x009896800000995d */ /* 0x008fea0003900000 */
[----:B------:R-:W3:Y:S02]  /*a8b0*/  @!P1 SYNCS.PHASECHK.TRANS64 P1, [R4+URZ+0x380], R5 ;  /* 0x00038005040095a7 */ /* 0x000ee400080210ff */
[----:B---3--:R-:W-:Y:S05]  /*a8c0*/  @!P1 BRA `(.L_x_252) ;  /* 0xfffffffc00f09947 */ /* 0x008fea000383ffff */
[----:B------:R-:W-:Y:S05]  /*a8d0*/  BRA `(.L_x_253) ;  /* 0xffffffa800707947 */ /* 0x000fea000383ffff */
.L_x_98:
[----:B------:R-:W-:-:S07]  /*a8e0*/  MOV R0, UR15 ;  /* 0x0000000f00007c02 */ /* 0x000fce0008000f00 */
.L_x_254:
[----:B-1----:R1:W2:Y:S02]  /*a8f0*/  SYNCS.PHASECHK.TRANS64.TRYWAIT P0, [R0+URZ+0x380], R5 ;  /* 0x00038005000075a7 */ /* 0x0022a400080011ff */
[----:B--2---:R-:W-:Y:S05]  /*a900*/  @!P0 NANOSLEEP.SYNCS 0x989680 ;  /* 0x009896800000895d */ /* 0x004fea0003900000 */
[----:B------:R-:W2:Y:S02]  /*a910*/  @!P0 SYNCS.PHASECHK.TRANS64 P0, [R0+URZ+0x380], R5 ;  /* 0x00038005000085a7 */ /* 0x000ea400080010ff */
[----:B--2---:R-:W-:Y:S05]  /*a920*/  @!P0 BRA `(.L_x_254) ;  /* 0xfffffffc00f08947 */ /* 0x004fea000383ffff */
[----:B------:R-:W-:Y:S05]  /*a930*/  BRA `(.L_x_255) ;  /* 0xffffffac00d87947 */ /* 0x000fea000383ffff */
.L_x_99:
[----:B------:R-:W-:-:S07]  /*a940*/  MOV R5, UR19 ;  /* 0x0000001300057c02 */ /* 0x000fce0008000f00 */
.L_x_256:
[----:B-1----:R1:W2:Y:S02]  /*a950*/  SYNCS.PHASECHK.TRANS64.TRYWAIT P0, [R5+URZ+0x3a0], R0 ;  /* 0x0003a000050075a7 */ /* 0x0022a400080011ff */
[----:B--2---:R-:W-:Y:S05]  /*a960*/  @!P0 NANOSLEEP.SYNCS 0x989680 ;  /* 0x009896800000895d */ /* 0x004fea0003900000 */
[----:B------:R-:W2:Y:S02]  /*a970*/  @!P0 SYNCS.PHASECHK.TRANS64 P0, [R5+URZ+0x3a0], R0 ;  /* 0x0003a000050085a7 */ /* 0x000ea400080010ff */
[----:B--2---:R-:W-:Y:S05]  /*a980*/  @!P0 BRA `(.L_x_256) ;  /* 0xfffffffc00f08947 */ /* 0x004fea000383ffff */
[----:B------:R-:W-:Y:S05]  /*a990*/  BRA `(.L_x_257) ;  /* 0xffffffac00f47947 */ /* 0x000fea000383ffff */
.L_x_102:
[----:B-1----:R-:W-:Y:S07]  /*a9a0*/  MOV R0, UR11 ;  /* 0x0000000b00007c02 */ /* 0x002fee0008000f00 */
.L_x_258:
[----:B-1----:R1:W2:Y:S02]  /*a9b0*/  SYNCS.PHASECHK.TRANS64.TRYWAIT P0, [R0+URZ], R5 ;  /* 0x00000005000075a7 */ /* 0x0022a400080011ff */
[----:B--2---:R-:W-:Y:S05]  /*a9c0*/  @!P0 NANOSLEEP.SYNCS 0x989680 ;  /* 0x009896800000895d */ /* 0x004fea0003900000 */
[----:B------:R-:W2:Y:S02]  /*a9d0*/  @!P0 SYNCS.PHASECHK.TRANS64 P0, [R0+URZ], R5 ;  /* 0x00000005000085a7 */ /* 0x000ea400080010ff */
[----:B--2---:R-:W-:Y:S05]  /*a9e0*/  @!P0 BRA `(.L_x_258) ;  /* 0xfffffffc00f08947 */ /* 0x004fea000383ffff */
[----:B------:R-:W-:Y:S05]  /*a9f0*/  BRA `(.L_x_101) ;  /* 0xffffffb000247947 */ /* 0x000fea000383ffff */
.L_x_105:
[----:B------:R-:W-:-:S07]  /*aa00*/  MOV R0, UR4 ;  /* 0x0000000400007c02 */ /* 0x000fce0008000f00 */
.L_x_259:
[----:B-1----:R1:W3:Y:S02]  /*aa10*/  SYNCS.PHASECHK.TRANS64.TRYWAIT P0, [R0+URZ], R3 ;  /* 0x00000003000075a7 */ /* 0x0022e400080011ff */
[----:B---3--:R-:W-:Y:S05]  /*aa20*/  @!P0 NANOSLEEP.SYNCS 0x989680 ;  /* 0x009896800000895d */ /* 0x008fea0003900000 */
[----:B------:R-:W3:Y:S02]  /*aa30*/  @!P0 SYNCS.PHASECHK.TRANS64 P0, [R0+URZ], R3 ;  /* 0x00000003000085a7 */ /* 0x000ee400080010ff */
[----:B---3--:R-:W-:Y:S05]  /*aa40*/  @!P0 BRA `(.L_x_259) ;  /* 0xfffffffc00f08947 */ /* 0x008fea000383ffff */
[----:B------:R-:W-:Y:S05]  /*aa50*/  BRA `(.L_x_260) ;  /* 0xffffffb000cc7947 */ /* 0x000fea000383ffff */
.L_x_106:
[----:B------:R-:W-:-:S07]  /*aa60*/  MOV R0, UR4 ;  /* 0x0000000400007c02 */ /* 0x000fce0008000f00 */
.L_x_261:
[----:B-1----:R1:W2:Y:S02]  /*aa70*/  SYNCS.PHASECHK.TRANS64.TRYWAIT P0, [R0+URZ], R3 ;  /* 0x00000003000075a7 */ /* 0x0022a400080011ff */
[----:B--2---:R-:W-:Y:S05]  /*aa80*/  @!P0 NANOSLEEP.SYNCS 0x989680 ;  /* 0x009896800000895d */ /* 0x004fea0003900000 */
[----:B------:R-:W2:Y:S02]  /*aa90*/  @!P0 SYNCS.PHASECHK.TRANS64 P0, [R0+URZ], R3 ;  /* 0x00000003000085a7 */ /* 0x000ea400080010ff */
[----:B--2---:R-:W-:Y:S05]  /*aaa0*/  @!P0 BRA `(.L_x_261) ;  /* 0xfffffffc00f08947 */ /* 0x004fea000383ffff */
[----:B------:R-:W-:Y:S05]  /*aab0*/  BRA `(.L_x_262) ;  /* 0xffffffb000d87947 */ /* 0x000fea000383ffff */
.L_x_111:
[----:B------:R-:W-:Y:S07]  /*aac0*/  MOV R0, UR24 ;  /* 0x0000001800007c02 */ /* 0x000fee0008000f00 */
.L_x_263:
[----:B-1----:R1:W2:Y:S02]  /*aad0*/  SYNCS.PHASECHK.TRANS64.TRYWAIT P0, [R0+URZ+0x380], R5 ;  /* 0x00038005000075a7 */ /* 0x0022a400080011ff */
[----:B--2---:R-:W-:Y:S05]  /*aae0*/  @!P0 NANOSLEEP.SYNCS 0x989680 ;  /* 0x009896800000895d */ /* 0x004fea0003900000 */
[----:B------:R-:W2:Y:S02]  /*aaf0*/  @!P0 SYNCS.PHASECHK.TRANS64 P0, [R0+URZ+0x380], R5 ;  /* 0x00038005000085a7 */ /* 0x000ea400080010ff */
[----:B--2---:R-:W-:Y:S05]  /*ab00*/  @!P0 BRA `(.L_x_263) ;  /* 0xfffffffc00f08947 */ /* 0x004fea000383ffff */
[----:B------:R-:W-:Y:S05]  /*ab10*/  BRA `(.L_x_264) ;  /* 0xffffffb8006c7947 */ /* 0x000fea000383ffff */
.L_x_114:
[----:B------:R-:W-:Y:S07]  /*ab20*/  MOV R8, UR24 ;  /* 0x0000001800087c02 */ /* 0x000fee0008000f00 */
.L_x_265:
[----:B-1----:R1:W2:Y:S02]  /*ab30*/  SYNCS.PHASECHK.TRANS64.TRYWAIT P1, [R8+URZ+0x378], R9 ;  /* 0x00037809080075a7 */ /* 0x0022a400080211ff */
[----:B--2---:R-:W-:Y:S05]  /*ab40*/  @!P1 NANOSLEEP.SYNCS 0x989680 ;  /* 0x009896800000995d */ /* 0x004fea0003900000 */
[----:B------:R-:W2:Y:S02]  /*ab50*/  @!P1 SYNCS.PHASECHK.TRANS64 P1, [R8+URZ+0x378], R9 ;  /* 0x00037809080095a7 */ /* 0x000ea400080210ff */
[----:B--2---:R-:W-:Y:S05]  /*ab60*/  @!P1 BRA `(.L_x_265) ;  /* 0xfffffffc00f09947 */ /* 0x004fea000383ffff */
[----:B------:R-:W-:Y:S05]  /*ab70*/  BRA `(.L_x_113) ;  /* 0xffffffbc00c87947 */ /* 0x000fea000383ffff */
.L_x_117:
[----:B-1----:R-:W-:Y:S07]  /*ab80*/  MOV R9, UR24 ;  /* 0x0000001800097c02 */ /* 0x002fee0008000f00 */
.L_x_266:
[----:B-1----:R1:W2:Y:S02]  /*ab90*/  SYNCS.PHASECHK.TRANS64.TRYWAIT P1, [R9+URZ+0x368], R0 ;  /* 0x00036800090075a7 */ /* 0x0022a400080211ff */
[----:B--2---:R-:W-:Y:S05]  /*aba0*/  @!P1 NANOSLEEP.SYNCS 0x989680 ;  /* 0x009896800000995d */ /* 0x004fea0003900000 */
[----:B------:R-:W2:Y:S02]  /*abb0*/  @!P1 SYNCS.PHASECHK.TRANS64 P1, [R9+URZ+0x368], R0 ;  /* 0x00036800090095a7 */ /* 0x000ea400080210ff */
[----:B--2---:R-:W-:Y:S05]  /*abc0*/  @!P1 BRA `(.L_x_266) ;  /* 0xfffffffc00f09947 */ /* 0x004fea000383ffff */
[----:B------:R-:W-:Y:S05]  /*abd0*/  BRA `(.L_x_267) ;  /* 0xffffffc000647947 */ /* 0x000fea000383ffff */
.L_x_122:
[----:B------:R-:W-:Y:S07]  /*abe0*/  MOV R0, UR44 ;  /* 0x0000002c00007c02 */ /* 0x000fee0008000f00 */
.L_x_268:
[----:B-1----:R1:W2:Y:S02]  /*abf0*/  SYNCS.PHASECHK.TRANS64.TRYWAIT P0, [R0+URZ+0x380], R3 ;  /* 0x00038003000075a7 */ /* 0x0022a400080011ff */
[----:B--2---:R-:W-:Y:S05]  /*ac00*/  @!P0 NANOSLEEP.SYNCS 0x989680 ;  /* 0x009896800000895d */ /* 0x004fea0003900000 */
[----:B------:R-:W2:Y:S02]  /*ac10*/  @!P0 SYNCS.PHASECHK.TRANS64 P0, [R0+URZ+0x380], R3 ;  /* 0x00038003000085a7 */ /* 0x000ea400080010ff */
[----:B--2---:R-:W-:Y:S05]  /*ac20*/  @!P0 BRA `(.L_x_268) ;  /* 0xfffffffc00f08947 */ /* 0x004fea000383ffff */
[----:B------:R-:W-:Y:S05]  /*ac30*/  BRA `(.L_x_269) ;  /* 0xffffffc800047947 */ /* 0x000fea000383ffff */
.L_x_133:
[----:B-1----:R-:W-:Y:S04]  /*ac40*/  MOV R0, UR44 ;  /* 0x0000002c00007c02 */ /* 0x002fe80008000f00 */
[----:B------:R1:W2:Y:S03]  /*ac50*/  SYNCS.PHASECHK.TRANS64.TRYWAIT P1, [R0+URZ+0x360], R5 ;  /* 0x00036005000075a7 */ /* 0x0002a600080211ff */
[----:B--2---:R-:W-:Y:S05]  /*ac60*/  @!P1 NANOSLEEP.SYNCS 0x989680 ;  /* 0x009896800000995d */ /* 0x004fea0003900000 */
[----:B------:R-:W2:Y:S02]  /*ac70*/  @!P1 SYNCS.PHASECHK.TRANS64 P1, [R0+URZ+0x360], R5 ;  /* 0x00036005000095a7 */ /* 0x000ea400080210ff */
[----:B--2---:R-:W-:Y:S05]  /*ac80*/  @!P1 BRA `(.L_x_133) ;  /* 0xfffffffc00ec9947 */ /* 0x004fea000383ffff */
[----:B------:R-:W-:Y:S05]  /*ac90*/  BRA `(.L_x_132) ;  /* 0xffffffd400c87947 */ /* 0x000fea000383ffff */
.L_x_135:
[----:B-1----:R1:W2:Y:S02]  /*aca0*/  SYNCS.PHASECHK.TRANS64.TRYWAIT P1, [R72+URZ+0x390], R3 ;  /* 0x00039003480075a7 */ /* 0x0022a400080211ff */
[----:B--2---:R-:W-:Y:S05]  /*acb0*/  @!P1 NANOSLEEP.SYNCS 0x989680 ;  /* 0x009896800000995d */ /* 0x004fea0003900000 */
[----:B------:R-:W2:Y:S02]  /*acc0*/  @!P1 SYNCS.PHASECHK.TRANS64 P1, [R72+URZ+0x390], R3 ;  /* 0x00039003480095a7 */ /* 0x000ea400080210ff */
[----:B--2---:R-:W-:Y:S05]  /*acd0*/  @!P1 BRA `(.L_x_135) ;  /* 0xfffffffc00f09947 */ /* 0x004fea000383ffff */
[----:B------:R-:W-:Y:S05]  /*ace0*/  BRA `(.L_x_134) ;  /* 0xffffffd800087947 */ /* 0x000fea000383ffff */
        .weak           $__internal_0_$__cuda_sm10x_tcgen05_guardrail_trap_col_being_dealloced_not_returned_by_alloc
        .type           $__internal_0_$__cuda_sm10x_tcgen05_guardrail_trap_col_being_dealloced_not_returned_by_alloc,@function
        .size           $__internal_0_$__cuda_sm10x_tcgen05_guardrail_trap_col_being_dealloced_not_returned_by_alloc,($__internal_1_$__cuda_sm10x_tcgen05_guardrail_trap_phase_invalid_during_alloc - $__internal_0_$__cuda_sm10x_tcgen05_guardrail_trap_col_being_dealloced_not_returned_by_alloc)
$__internal_0_$__cuda_sm10x_tcgen05_guardrail_trap_col_being_dealloced_not_returned_by_alloc:
[----:B------:R-:W-:Y:S05]  /*acf0*/  BPT.TRAP 0x1 ;  /* 0x000000040000795c */ /* 0x000fea0000300000 */
[----:B------:R-:W-:-:S04]  /*ad00*/  HFMA2 R3, -RZ, RZ, 0, 0 ;  /* 0x00000000ff037431 */ /* 0x000fc800000001ff */
[----:B------:R-:W-:Y:S05]  /*ad10*/  RET.REL.NODEC R2 `(_ZN7cutlass13device_kernelINS_4conv6kernel13ConvUniversalINS1_16ConvProblemShapeILNS1_8OperatorE2ELi2EEENS1_10collective14CollectiveConvINS1_47MainloopSm100TmaUmmaWarpSpecializedImplicitGemmILS5_2ELi54ELi2ELi1ELi2EN4cute5tupleIJNSA_1CILi1EEESD_SD_EEEEENSB_IJNSC_ILi64EEENSB_IJSG_EEENSB_IJNSC_ILi32EEEEEEEEENS_12float_e4m3_tESL_NSA_8TiledMMAINSA_8MMA_AtomIJNSA_10MMA_TraitsINSA_19SM100_MMA_F8F6F4_SSEJSL_SL_fSG_SG_NSA_17integral_constantINSA_4UMMA5MajorELSS_1EEEST_NSQ_INSR_7ScaleInELSU_0EEESV_EEEEEENSA_6LayoutISE_NSB_IJNSC_ILi0EEESZ_SZ_EEEEENSB_IJNSA_10UnderscoreES12_S12_EEEEENS7_6detail27Sm100ImplicitGemmTileTraitsINSA_13SM90_TMA_LOADENSA_14ComposedLayoutINSA_7SwizzleILi2ELi4ELi3EEENSA_18smem_ptr_flag_bitsILi8EEENSY_INSB_IJSG_NSC_ILi8EEEEEENSB_IJSD_SG_EEEEEEEvEENS16_INSA_20SM90_TMA_LOAD_IM2COLES1H_vEEEENS_8epilogue10collective18CollectiveEpilogueINS1M_23Sm100TmaWarpSpecializedILi1ELi1ELi32ELb0ELb0EEEJSK_NSB_IJNSY_ISG_SD_EES1R_EEESL_NSB_IJlNSB_IJSD_llEEESZ_EEESL_S1U_NS1M_6fusion15FusionCallbacksIS1Q_NS1V_17LinearCombinationISL_fSL_fLNS_15FloatRoundStyleE2EEESK_S1S_JEEENSA_5SM1004TMEM4LOAD26SM100_TMEM_LOAD_16dp32b32xES17_NS18_IS1A_S1C_NSY_INSB_IJS1D_SG_EEENSB_IJSG_SD_EEEEEEENSA_39AutoVectorizingCopyWithAssumedAlignmentILi128EEENSA_14SM90_TMA_STOREES28_S2A_S2A_EEEvvEEEEvNT_6ParamsE) ;  /* 0xffffff5002b87950 */ /* 0x000fea0003c3ffff */
        .weak           $__internal_1_$__cuda_sm10x_tcgen05_guardrail_trap_phase_invalid_during_alloc
        .type           $__internal_1_$__cuda_sm10x_tcgen05_guardrail_trap_phase_invalid_during_alloc,@function
        .size           $__internal_1_$__cuda_sm10x_tcgen05_guardrail_trap_phase_invalid_during_alloc,($__internal_2_$__cuda_sm10x_tcgen05_guardrail_trap_unallocated_columns_being_dealloced - $__internal_1_$__cuda_sm10x_tcgen05_guardrail_trap_phase_invalid_during_alloc)
$__internal_1_$__cuda_sm10x_tcgen05_guardrail_trap_phase_invalid_during_alloc:
[----:B------:R-:W-:Y:S05]  /*ad20*/  BPT.TRAP 0x1 ;  /* 0x000000040000795c */ /* 0x000fea0000300000 */
[----:B------:R-:W-:-:S04]  /*ad30*/  MOV R3, 0x0 ;  /* 0x0000000000037802 */ /* 0x000fc80000000f00 */
[----:B------:R-:W-:Y:S05]  /*ad40*/  RET.REL.NODEC R2 `(_ZN7cutlass13device_kernelINS_4conv6kernel13ConvUniversalINS1_16ConvProblemShapeILNS1_8OperatorE2ELi2EEENS1_10collective14CollectiveConvINS1_47MainloopSm100TmaUmmaWarpSpecializedImplicitGemmILS5_2ELi54ELi2ELi1ELi2EN4cute5tupleIJNSA_1CILi1EEESD_SD_EEEEENSB_IJNSC_ILi64EEENSB_IJSG_EEENSB_IJNSC_ILi32EEEEEEEEENS_12float_e4m3_tESL_NSA_8TiledMMAINSA_8MMA_AtomIJNSA_10MMA_TraitsINSA_19SM100_MMA_F8F6F4_SSEJSL_SL_fSG_SG_NSA_17integral_constantINSA_4UMMA5MajorELSS_1EEEST_NSQ_INSR_7ScaleInELSU_0EEESV_EEEEEENSA_6LayoutISE_NSB_IJNSC_ILi0EEESZ_SZ_EEEEENSB_IJNSA_10UnderscoreES12_S12_EEEEENS7_6detail27Sm100ImplicitGemmTileTraitsINSA_13SM90_TMA_LOADENSA_14ComposedLayoutINSA_7SwizzleILi2ELi4ELi3EEENSA_18smem_ptr_flag_bitsILi8EEENSY_INSB_IJSG_NSC_ILi8EEEEEENSB_IJSD_SG_EEEEEEEvEENS16_INSA_20SM90_TMA_LOAD_IM2COLES1H_vEEEENS_8epilogue10collective18CollectiveEpilogueINS1M_23Sm100TmaWarpSpecializedILi1ELi1ELi32ELb0ELb0EEEJSK_NSB_IJNSY_ISG_SD_EES1R_EEESL_NSB_IJlNSB_IJSD_llEEESZ_EEESL_S1U_NS1M_6fusion15FusionCallbacksIS1Q_NS1V_17LinearCombinationISL_fSL_fLNS_15FloatRoundStyleE2EEESK_S1S_JEEENSA_5SM1004TMEM4LOAD26SM100_TMEM_LOAD_16dp32b32xES17_NS18_IS1A_S1C_NSY_INSB_IJS1D_SG_EEENSB_IJSG_SD_EEEEEEENSA_39AutoVectorizingCopyWithAssumedAlignmentILi128EEENSA_14SM90_TMA_STOREES28_S2A_S2A_EEEvvEEEEvNT_6ParamsE) ;  /* 0xffffff5002ac7950 */ /* 0x000fea0003c3ffff */
        .weak           $__internal_2_$__cuda_sm10x_tcgen05_guardrail_trap_unallocated_columns_being_dealloced
        .type           $__internal_2_$__cuda_sm10x_tcgen05_guardrail_trap_unallocated_columns_being_dealloced,@function
        .size           $__internal_2_$__cuda_sm10x_tcgen05_guardrail_trap_unallocated_columns_being_dealloced,(.L_x_271 - $__internal_2_$__cuda_sm10x_tcgen05_guardrail_trap_unallocated_columns_being_dealloced)
$__internal_2_$__cuda_sm10x_tcgen05_guardrail_trap_unallocated_columns_being_dealloced:
[----:B------:R-:W-:Y:S05]  /*ad50*/  BPT.TRAP 0x1 ;  /* 0x000000040000795c */ /* 0x000fea0000300000 */
[----:B------:R-:W-:-:S04]  /*ad60*/  HFMA2 R3, -RZ, RZ, 0, 0 ;  /* 0x00000000ff037431 */ /* 0x000fc800000001ff */
[----:B------:R-:W-:Y:S05]  /*ad70*/  RET.REL.NODEC R2 `(_ZN7cutlass13device_kernelINS_4conv6kernel13ConvUniversalINS1_16ConvProblemShapeILNS1_8OperatorE2ELi2EEENS1_10collective14CollectiveConvINS1_47MainloopSm100TmaUmmaWarpSpecializedImplicitGemmILS5_2ELi54ELi2ELi1ELi2EN4cute5tupleIJNSA_1CILi1EEESD_SD_EEEEENSB_IJNSC_ILi64EEENSB_IJSG_EEENSB_IJNSC_ILi32EEEEEEEEENS_12float_e4m3_tESL_NSA_8TiledMMAINSA_8MMA_AtomIJNSA_10MMA_TraitsINSA_19SM100_MMA_F8F6F4_SSEJSL_SL_fSG_SG_NSA_17integral_constantINSA_4UMMA5MajorELSS_1EEEST_NSQ_INSR_7ScaleInELSU_0EEESV_EEEEEENSA_6LayoutISE_NSB_IJNSC_ILi0EEESZ_SZ_EEEEENSB_IJNSA_10UnderscoreES12_S12_EEEEENS7_6detail27Sm100ImplicitGemmTileTraitsINSA_13SM90_TMA_LOADENSA_14ComposedLayoutINSA_7SwizzleILi2ELi4ELi3EEENSA_18smem_ptr_flag_bitsILi8EEENSY_INSB_IJSG_NSC_ILi8EEEEEENSB_IJSD_SG_EEEEEEEvEENS16_INSA_20SM90_TMA_LOAD_IM2COLES1H_vEEEENS_8epilogue10collective18CollectiveEpilogueINS1M_23Sm100TmaWarpSpecializedILi1ELi1ELi32ELb0ELb0EEEJSK_NSB_IJNSY_ISG_SD_EES1R_EEESL_NSB_IJlNSB_IJSD_llEEESZ_EEESL_S1U_NS1M_6fusion15FusionCallbacksIS1Q_NS1V_17LinearCombinationISL_fSL_fLNS_15FloatRoundStyleE2EEESK_S1S_JEEENSA_5SM1004TMEM4LOAD26SM100_TMEM_LOAD_16dp32b32xES17_NS18_IS1A_S1C_NSY_INSB_IJS1D_SG_EEENSB_IJSG_SD_EEEEEEENSA_39AutoVectorizingCopyWithAssumedAlignmentILi128EEENSA_14SM90_TMA_STOREES28_S2A_S2A_EEEvvEEEEvNT_6ParamsE) ;  /* 0xffffff5002a07950 */ /* 0x000fea0003c3ffff */
.L_x_270:
[----:B------:R-:W-:-:S00]  /*ad80*/  BRA `(.L_x_270) ;  /* 0xfffffffc00fc7947 */ /* 0x000fc0000383ffff */
[----:B------:R-:W-:-:S00]  /*ad90*/  NOP ;  /* 0x0000000000007918 */ /* 0x000fc00000000000 */
        /* <DEDUP_REMOVED lines=14> */
.L_x_271:


//--------------------- .nv.global.init           --------------------------
	.section	.nv.global.init,"aw",@progbits
.nv.global.init:
	.type		$str$29,@object
	.size		$str$29,($str$30 - $str$29)
$str$29:
        /*0000*/ 	.byte	0x28, 0x61, 0x64, 0x64, 0x72, 0x65, 0x73, 0x73, 0x20, 0x26, 0x20, 0x6d, 0x61, 0x73, 0x6b, 0x29
        /*0010*/ 	.byte	0x20, 0x3d, 0x3d, 0x20, 0x30, 0x00
	.type		$str$30,@object
	.size		$str$30,($str$28 - $str$30)
$str$30:
        /*0016*/ 	.byte	0x2f, 0x74, 0x6d, 0x70, 0x2f, 0x63, 0x75, 0x74, 0x6c, 0x61, 0x73, 0x73, 0x5f, 0x73, 0x77, 0x65
        /*0026*/ 	.byte	0x65, 0x70, 0x5f, 0x73, 0x72, 0x63, 0x2f, 0x69, 0x6e, 0x63, 0x6c, 0x75, 0x64, 0x65, 0x2f, 0x63
        /*0036*/ 	.byte	0x75, 0x74, 0x65, 0x2f, 0x70, 0x6f, 0x69, 0x6e, 0x74, 0x65, 0x72, 0x5f, 0x66, 0x6c, 0x61, 0x67
        /*0046*/ 	.byte	0x67, 0x65, 0x64, 0x2e, 0x68, 0x70, 0x70, 0x00
	.type		$str$28,@object
	.size		$str$28,($str$27 - $str$28)
$str$28:
        /*004e*/ 	.byte	0x2f, 0x74, 0x6d, 0x70, 0x2f, 0x63, 0x75, 0x74, 0x6c, 0x61, 0x73, 0x73, 0x5f, 0x73, 0x77, 0x65
        /*005e*/ 	.byte	0x65, 0x70, 0x5f, 0x73, 0x72, 0x63, 0x2f, 0x69, 0x6e, 0x63, 0x6c, 0x75, 0x64, 0x65, 0x2f, 0x63
        /*006e*/ 	.byte	0x75, 0x74, 0x65, 0x2f, 0x61, 0x74, 0x6f, 0x6d, 0x2f, 0x63, 0x6f, 0x70, 0x79, 0x5f, 0x74, 0x72
        /*007e*/ 	.byte	0x61, 0x69, 0x74, 0x73, 0x5f, 0x73, 0x6d, 0x31, 0x30, 0x30, 0x2e, 0x68, 0x70, 0x70, 0x00
	.type		$str$27,@object
	.size		$str$27,(__unnamed_1 - $str$27)
$str$27:
        /*008d*/ 	.byte	0x28, 0x28, 0x75, 0x69, 0x6e, 0x74, 0x33, 0x32, 0x5f, 0x74, 0x28, 0x74, 0x68, 0x72, 0x65, 0x61
        /*009d*/ 	.byte	0x64, 0x49, 0x64, 0x78, 0x2e, 0x78, 0x29, 0x20, 0x2f, 0x20, 0x33, 0x32, 0x29, 0x20, 0x25, 0x20
        /*00ad*/ 	.byte	0x34, 0x29, 0x20, 0x3d, 0x3d, 0x20, 0x28, 0x28, 0x28, 0x74, 0x6d, 0x65, 0x6d, 0x5f, 0x61, 0x64
        /*00bd*/ 	.byte	0x64, 0x72, 0x20, 0x3e, 0x3e, 0x20, 0x31, 0x36, 0x29, 0x20, 0x2f, 0x20, 0x33, 0x32, 0x29, 0x20
        /*00cd*/ 	.byte	0x25, 0x20, 0x34, 0x29, 0x00
	.type		__unnamed_1,@object
	.size		__unnamed_1,(__unnamed_2 - __unnamed_1)
__unnamed_1:
        /*00d2*/ 	.byte	0x61, 0x75, 0x74, 0x6f, 0x20, 0x63, 0x75, 0x74, 0x65, 0x3a, 0x3a, 0x61, 0x73, 0x5f, 0x70, 0x6f
        /* <DEDUP_REMOVED lines=24> */
        /*0262*/ 	.byte	0x3c, 0x34, 0x30, 0x39, 0x36, 0x3e, 0x3e, 0x3e, 0x3e, 0x5d, 0x00
	.type		__unnamed_2,@object
	.size		__unnamed_2,(.L_2 - __unnamed_2)
__unnamed_2:
        /* <DEDUP_REMOVED lines=40> */
        /*04ed*/ 	.byte	0x74, 0x65, 0x3a, 0x3a, 0x43, 0x3c, 0x30, 0x3e, 0x3e, 0x3e, 0x3e, 0x5d, 0x00
.L_2:


//--------------------- .nv.shared._ZN7cutlass13device_kernelINS_4conv6kernel13ConvUniversalINS1_16ConvProblemShapeILNS1_8OperatorE2ELi2EEENS1_10collective14CollectiveConvINS1_47MainloopSm100TmaUmmaWarpSpecializedImplicitGemmILS5_2ELi54ELi2ELi1ELi2EN4cute5tupleIJNSA_1CILi1EEESD_SD_EEEEENSB_IJNSC_ILi64EEENSB_IJSG_EEENSB_IJNSC_ILi32EEEEEEEEENS_12float_e4m3_tESL_NSA_8TiledMMAINSA_8MMA_AtomIJNSA_10MMA_TraitsINSA_19SM100_MMA_F8F6F4_SSEJSL_SL_fSG_SG_NSA_17integral_constantINSA_4UMMA5MajorELSS_1EEEST_NSQ_INSR_7ScaleInELSU_0EEESV_EEEEEENSA_6LayoutISE_NSB_IJNSC_ILi0EEESZ_SZ_EEEEENSB_IJNSA_10UnderscoreES12_S12_EEEEENS7_6detail27Sm100ImplicitGemmTileTraitsINSA_13SM90_TMA_LOADENSA_14ComposedLayoutINSA_7SwizzleILi2ELi4ELi3EEENSA_18smem_ptr_flag_bitsILi8EEENSY_INSB_IJSG_NSC_ILi8EEEEEENSB_IJSD_SG_EEEEEEEvEENS16_INSA_20SM90_TMA_LOAD_IM2COLES1H_vEEEENS_8epilogue10collective18CollectiveEpilogueINS1M_23Sm100TmaWarpSpecializedILi1ELi1ELi32ELb0ELb0EEEJSK_NSB_IJNSY_ISG_SD_EES1R_EEESL_NSB_IJlNSB_IJSD_llEEESZ_EEESL_S1U_NS1M_6fusion15FusionCallbacksIS1Q_NS1V_17LinearCombinationISL_fSL_fLNS_15FloatRoundStyleE2EEESK_S1S_JEEENSA_5SM1004TMEM4LOAD26SM100_TMEM_LOAD_16dp32b32xES17_NS18_IS1A_S1C_NSY_INSB_IJS1D_SG_EEENSB_IJSG_SD_EEEEEEENSA_39AutoVectorizingCopyWithAssumedAlignmentILi128EEENSA_14SM90_TMA_STOREES28_S2A_S2A_EEEvvEEEEvNT_6ParamsE --------------------------
	.section	.nv.shared._ZN7cutlass13device_kernelINS_4conv6kernel13ConvUniversalINS1_16ConvProblemShapeILNS1_8OperatorE2ELi2EEENS1_10collective14CollectiveConvINS1_47MainloopSm100TmaUmmaWarpSpecializedImplicitGemmILS5_2ELi54ELi2ELi1ELi2EN4cute5tupleIJNSA_1CILi1EEESD_SD_EEEEENSB_IJNSC_ILi64EEENSB_IJSG_EEENSB_IJNSC_ILi32EEEEEEEEENS_12float_e4m3_tESL_NSA_8TiledMMAINSA_8MMA_AtomIJNSA_10MMA_TraitsINSA_19SM100_MMA_F8F6F4_SSEJSL_SL_fSG_SG_NSA_17integral_constantINSA_4UMMA5MajorELSS_1EEEST_NSQ_INSR_7ScaleInELSU_0EEESV_EEEEEENSA_6LayoutISE_NSB_IJNSC_ILi0EEESZ_SZ_EEEEENSB_IJNSA_10UnderscoreES12_S12_EEEEENS7_6detail27Sm100ImplicitGemmTileTraitsINSA_13SM90_TMA_LOADENSA_14ComposedLayoutINSA_7SwizzleILi2ELi4ELi3EEENSA_18smem_ptr_flag_bitsILi8EEENSY_INSB_IJSG_NSC_ILi8EEEEEENSB_IJSD_SG_EEEEEEEvEENS16_INSA_20SM90_TMA_LOAD_IM2COLES1H_vEEEENS_8epilogue10collective18CollectiveEpilogueINS1M_23Sm100TmaWarpSpecializedILi1ELi1ELi32ELb0ELb0EEEJSK_NSB_IJNSY_ISG_SD_EES1R_EEESL_NSB_IJlNSB_IJSD_llEEESZ_EEESL_S1U_NS1M_6fusion15FusionCallbacksIS1Q_NS1V_17LinearCombinationISL_fSL_fLNS_15FloatRoundStyleE2EEESK_S1S_JEEENSA_5SM1004TMEM4LOAD26SM100_TMEM_LOAD_16dp32b32xES17_NS18_IS1A_S1C_NSY_INSB_IJS1D_SG_EEENSB_IJSG_SD_EEEEEEENSA_39AutoVectorizingCopyWithAssumedAlignmentILi128EEENSA_14SM90_TMA_STOREES28_S2A_S2A_EEEvvEEEEvNT_6ParamsE,"aw",@nobits
	.sectionflags	@""
	.align	16
	.zero		1024


//--------------------- .nv.shared.reserved.0     --------------------------
	.section	.nv.shared.reserved.0,"aw",@nobits
	.weak		__nv_reservedSMEM_offset_0_alias
	.size		__nv_reservedSMEM_offset_0_alias, 0, 64
	.other		__nv_reservedSMEM_offset_0_alias,@"STO_CUDA_RESERVED_SHARED STV_DEFAULT"
__nv_reservedSMEM_offset_0_alias:
	.zero		0
.nv.shared.reserved.0:
	.zero		64
	.weak		__nv_reservedSMEM_tcgen05_partition
	.type		__nv_reservedSMEM_tcgen05_partition,@object
	.size		__nv_reservedSMEM_tcgen05_partition,(.L_0 - __nv_reservedSMEM_tcgen05_partition)
__nv_reservedSMEM_tcgen05_partition:
	.zero		32
.L_0:


//--------------------- .nv.global                --------------------------
	.section	.nv.global,"aw",@nobits
.nv.global:
	.type		_ZN39_INTERNAL_c828a497_4_k_cu_ed24acc0_27144cute1_E,@object
	.size		_ZN39_INTERNAL_c828a497_4_k_cu_ed24acc0_27144cute1_E,(_ZN39_INTERNAL_c828a497_4_k_cu_ed24acc0_27144cuda3std3__45__cpo6cbeginE - _ZN39_INTERNAL_c828a497_4_k_cu_ed24acc0_27144cute1_E)
_ZN39_INTERNAL_c828a497_4_k_cu_ed24acc0_27144cute1_E:
	.zero		1
	.type		_ZN39_INTERNAL_c828a497_4_k_cu_ed24acc0_27144cuda3std3__45__cpo6cbeginE,@object
	.size		_ZN39_INTERNAL_c828a497_4_k_cu_ed24acc0_27144cuda3std3__45__cpo6cbeginE,(_ZN39_INTERNAL_c828a497_4_k_cu_ed24acc0_27144cuda3std3__48in_placeE - _ZN39_INTERNAL_c828a497_4_k_cu_ed24acc0_27144cuda3std3__45__cpo6cbeginE)
_ZN39_INTERNAL_c828a497_4_k_cu_ed24acc0_27144cuda3std3__45__cpo6cbeginE:
	.zero		1
	.type		_ZN39_INTERNAL_c828a497_4_k_cu_ed24acc0_27144cuda3std3__48in_placeE,@object
	.size		_ZN39_INTERNAL_c828a497_4_k_cu_ed24acc0_27144cuda3std3__48in_placeE,(_ZN39_INTERNAL_c828a497_4_k_cu_ed24acc0_27144cuda3std6ranges3__45__cpo9iter_moveE - _ZN39_INTERNAL_c828a497_4_k_cu_ed24acc0_27144cuda3std3__48in_placeE)
_ZN39_INTERNAL_c828a497_4_k_cu_ed24acc0_27144cuda3std3__48in_placeE:
	.zero		1
	.type		_ZN39_INTERNAL_c828a497_4_k_cu_ed24acc0_27144cuda3std6ranges3__45__cpo9iter_moveE,@object
	.size		_ZN39_INTERNAL_c828a497_4_k_cu_ed24acc0_27144cuda3std6ranges3__45__cpo9iter_moveE,(_ZN39_INTERNAL_c828a497_4_k_cu_ed24acc0_27144cuda3std3__45__cpo5beginE - _ZN39_INTERNAL_c828a497_4_k_cu_ed24acc0_27144cuda3std6ranges3__45__cpo9iter_moveE)
_ZN39_INTERNAL_c828a497_4_k_cu_ed24acc0_27144cuda3std6ranges3__45__cpo9iter_moveE:
	.zero		1
	.type		_ZN39_INTERNAL_c828a497_4_k_cu_ed24acc0_27144cuda3std3__45__cpo5beginE,@object
	.size		_ZN39_INTERNAL_c828a497_4_k_cu_ed24acc0_27144cuda3std3__45__cpo5beginE,(_ZN39_INTERNAL_c828a497_4_k_cu_ed24acc0_27144cuda3std3__441_GLOBAL__N__c828a497_4_k_cu_ed24acc0_27146ignoreE - _ZN39_INTERNAL_c828a497_4_k_cu_ed24acc0_27144cuda3std3__45__cpo5beginE)
_ZN39_INTERNAL_c828a497_4_k_cu_ed24acc0_27144cuda3std3__45__cpo5beginE:
	.zero		1
	.type		_ZN39_INTERNAL_c828a497_4_k_cu_ed24acc0_27144cuda3std3__441_GLOBAL__N__c828a497_4_k_cu_ed24acc0_27146ignoreE,@object
	.size		_ZN39_INTERNAL_c828a497_4_k_cu_ed24acc0_27144cuda3std3__441_GLOBAL__N__c828a497_4_k_cu_ed24acc0_27146ignoreE,(_ZN39_INTERNAL_c828a497_4_k_cu_ed24acc0_27144cute7productE - _ZN39_INTERNAL_c828a497_4_k_cu_ed24acc0_27144cuda3std3__441_GLOBAL__N__c828a497_4_k_cu_ed24acc0_27146ignoreE)
_ZN39_INTERNAL_c828a497_4_k_cu_ed24acc0_27144cuda3std3__441_GLOBAL__N__c828a497_4_k_cu_ed24acc0_27146ignoreE:
	.zero		1
	.type		_ZN39_INTERNAL_c828a497_4_k_cu_ed24acc0_27144cute7productE,@object
	.size		_ZN39_INTERNAL_c828a497_4_k_cu_ed24acc0_27144cute7productE,(_ZN39_INTERNAL_c828a497_4_k_cu_ed24acc0_27144cuda3std3__45__cpo3endE - _ZN39_INTERNAL_c828a497_4_k_cu_ed24acc0_27144cute7productE)
_ZN39_INTERNAL_c828a497_4_k_cu_ed24acc0_27144cute7productE:
	.zero		1
	.type		_ZN39_INTERNAL_c828a497_4_k_cu_ed24acc0_27144cuda3std3__45__cpo3endE,@object
	.size		_ZN39_INTERNAL_c828a497_4_k_cu_ed24acc0_27144cuda3std3__45__cpo3endE,(_ZN39_INTERNAL_c828a497_4_k_cu_ed24acc0_27144cuda3std3__419piecewise_constructE - _ZN39_INTERNAL_c828a497_4_k_cu_ed24acc0_27144cuda3std3__45__cpo3endE)
_ZN39_INTERNAL_c828a497_4_k_cu_ed24acc0_27144cuda3std3__45__cpo3endE:
	.zero		1
	.type		_ZN39_INTERNAL_c828a497_4_k_cu_ed24acc0_27144cuda3std3__419piecewise_constructE,@object
	.size		_ZN39_INTERNAL_c828a497_4_k_cu_ed24acc0_27144cuda3std3__419piecewise_constructE,(_ZN39_INTERNAL_c828a497_4_k_cu_ed24acc0_27144cuda3std3__45__cpo4cendE - _ZN39_INTERNAL_c828a497_4_k_cu_ed24acc0_27144cuda3std3__419piecewise_constructE)
_ZN39_INTERNAL_c828a497_4_k_cu_ed24acc0_27144cuda3std3__419piecewise_constructE:
	.zero		1
	.type		_ZN39_INTERNAL_c828a497_4_k_cu_ed24acc0_27144cuda3std3__45__cpo4cendE,@object
	.size		_ZN39_INTERNAL_c828a497_4_k_cu_ed24acc0_27144cuda3std3__45__cpo4cendE,(_ZN39_INTERNAL_c828a497_4_k_cu_ed24acc0_27144cuda3std6ranges3__45__cpo4swapE - _ZN39_INTERNAL_c828a497_4_k_cu_ed24acc0_27144cuda3std3__45__cpo4cendE)
_ZN39_INTERNAL_c828a497_4_k_cu_ed24acc0_27144cuda3std3__45__cpo4cendE:
	.zero		1
	.type		_ZN39_INTERNAL_c828a497_4_k_cu_ed24acc0_27144cuda3std6ranges3__45__cpo4swapE,@object
	.size		_ZN39_INTERNAL_c828a497_4_k_cu_ed24acc0_27144cuda3std6ranges3__45__cpo4swapE,(.L_10 - _ZN39_INTERNAL_c828a497_4_k_cu_ed24acc0_27144cuda3std6ranges3__45__cpo4swapE)
_ZN39_INTERNAL_c828a497_4_k_cu_ed24acc0_27144cuda3std6ranges3__45__cpo4swapE:
	.zero		1
.L_10:


//--------------------- .nv.constant0._ZN7cutlass13device_kernelINS_4conv6kernel13ConvUniversalINS1_16ConvProblemShapeILNS1_8OperatorE2ELi2EEENS1_10collective14CollectiveConvINS1_47MainloopSm100TmaUmmaWarpSpecializedImplicitGemmILS5_2ELi54ELi2ELi1ELi2EN4cute5tupleIJNSA_1CILi1EEESD_SD_EEEEENSB_IJNSC_ILi64EEENSB_IJSG_EEENSB_IJNSC_ILi32EEEEEEEEENS_12float_e4m3_tESL_NSA_8TiledMMAINSA_8MMA_AtomIJNSA_10MMA_TraitsINSA_19SM100_MMA_F8F6F4_SSEJSL_SL_fSG_SG_NSA_17integral_constantINSA_4UMMA5MajorELSS_1EEEST_NSQ_INSR_7ScaleInELSU_0EEESV_EEEEEENSA_6LayoutISE_NSB_IJNSC_ILi0EEESZ_SZ_EEEEENSB_IJNSA_10UnderscoreES12_S12_EEEEENS7_6detail27Sm100ImplicitGemmTileTraitsINSA_13SM90_TMA_LOADENSA_14ComposedLayoutINSA_7SwizzleILi2ELi4ELi3EEENSA_18smem_ptr_flag_bitsILi8EEENSY_INSB_IJSG_NSC_ILi8EEEEEENSB_IJSD_SG_EEEEEEEvEENS16_INSA_20SM90_TMA_LOAD_IM2COLES1H_vEEEENS_8epilogue10collective18CollectiveEpilogueINS1M_23Sm100TmaWarpSpecializedILi1ELi1ELi32ELb0ELb0EEEJSK_NSB_IJNSY_ISG_SD_EES1R_EEESL_NSB_IJlNSB_IJSD_llEEESZ_EEESL_S1U_NS1M_6fusion15FusionCallbacksIS1Q_NS1V_17LinearCombinationISL_fSL_fLNS_15FloatRoundStyleE2EEESK_S1S_JEEENSA_5SM1004TMEM4LOAD26SM100_TMEM_LOAD_16dp32b32xES17_NS18_IS1A_S1C_NSY_INSB_IJS1D_SG_EEENSB_IJSG_SD_EEEEEEENSA_39AutoVectorizingCopyWithAssumedAlignmentILi128EEENSA_14SM90_TMA_STOREES28_S2A_S2A_EEEvvEEEEvNT_6ParamsE --------------------------
	.section	.nv.constant0._ZN7cutlass13device_kernelINS_4conv6kernel13ConvUniversalINS1_16ConvProblemShapeILNS1_8OperatorE2ELi2EEENS1_10collective14CollectiveConvINS1_47MainloopSm100TmaUmmaWarpSpecializedImplicitGemmILS5_2ELi54ELi2ELi1ELi2EN4cute5tupleIJNSA_1CILi1EEESD_SD_EEEEENSB_IJNSC_ILi64EEENSB_IJSG_EEENSB_IJNSC_ILi32EEEEEEEEENS_12float_e4m3_tESL_NSA_8TiledMMAINSA_8MMA_AtomIJNSA_10MMA_TraitsINSA_19SM100_MMA_F8F6F4_SSEJSL_SL_fSG_SG_NSA_17integral_constantINSA_4UMMA5MajorELSS_1EEEST_NSQ_INSR_7ScaleInELSU_0EEESV_EEEEEENSA_6LayoutISE_NSB_IJNSC_ILi0EEESZ_SZ_EEEEENSB_IJNSA_10UnderscoreES12_S12_EEEEENS7_6detail27Sm100ImplicitGemmTileTraitsINSA_13SM90_TMA_LOADENSA_14ComposedLayoutINSA_7SwizzleILi2ELi4ELi3EEENSA_18smem_ptr_flag_bitsILi8EEENSY_INSB_IJSG_NSC_ILi8EEEEEENSB_IJSD_SG_EEEEEEEvEENS16_INSA_20SM90_TMA_LOAD_IM2COLES1H_vEEEENS_8epilogue10collective18CollectiveEpilogueINS1M_23Sm100TmaWarpSpecializedILi1ELi1ELi32ELb0ELb0EEEJSK_NSB_IJNSY_ISG_SD_EES1R_EEESL_NSB_IJlNSB_IJSD_llEEESZ_EEESL_S1U_NS1M_6fusion15FusionCallbacksIS1Q_NS1V_17LinearCombinationISL_fSL_fLNS_15FloatRoundStyleE2EEESK_S1S_JEEENSA_5SM1004TMEM4LOAD26SM100_TMEM_LOAD_16dp32b32xES17_NS18_IS1A_S1C_NSY_INSB_IJS1D_SG_EEENSB_IJSG_SD_EEEEEEENSA_39AutoVectorizingCopyWithAssumedAlignmentILi128EEENSA_14SM90_TMA_STOREES28_S2A_S2A_EEEvvEEEEvNT_6ParamsE,"a",@progbits
	.sectionflags	@""
	.align	4
.nv.constant0._ZN7cutlass13device_kernelINS_4conv6kernel13ConvUniversalINS1_16ConvProblemShapeILNS1_8OperatorE2ELi2EEENS1_10collective14CollectiveConvINS1_47MainloopSm100TmaUmmaWarpSpecializedImplicitGemmILS5_2ELi54ELi2ELi1ELi2EN4cute5tupleIJNSA_1CILi1EEESD_SD_EEEEENSB_IJNSC_ILi64EEENSB_IJSG_EEENSB_IJNSC_ILi32EEEEEEEEENS_12float_e4m3_tESL_NSA_8TiledMMAINSA_8MMA_AtomIJNSA_10MMA_TraitsINSA_19SM100_MMA_F8F6F4_SSEJSL_SL_fSG_SG_NSA_17integral_constantINSA_4UMMA5MajorELSS_1EEEST_NSQ_INSR_7ScaleInELSU_0EEESV_EEEEEENSA_6LayoutISE_NSB_IJNSC_ILi0EEESZ_SZ_EEEEENSB_IJNSA_10UnderscoreES12_S12_EEEEENS7_6detail27Sm100ImplicitGemmTileTraitsINSA_13SM90_TMA_LOADENSA_14ComposedLayoutINSA_7SwizzleILi2ELi4ELi3EEENSA_18smem_ptr_flag_bitsILi8EEENSY_INSB_IJSG_NSC_ILi8EEEEEENSB_IJSD_SG_EEEEEEEvEENS16_INSA_20SM90_TMA_LOAD_IM2COLES1H_vEEEENS_8epilogue10collective18CollectiveEpilogueINS1M_23Sm100TmaWarpSpecializedILi1ELi1ELi32ELb0ELb0EEEJSK_NSB_IJNSY_ISG_SD_EES1R_EEESL_NSB_IJlNSB_IJSD_llEEESZ_EEESL_S1U_NS1M_6fusion15FusionCallbacksIS1Q_NS1V_17LinearCombinationISL_fSL_fLNS_15FloatRoundStyleE2EEESK_S1S_JEEENSA_5SM1004TMEM4LOAD26SM100_TMEM_LOAD_16dp32b32xES17_NS18_IS1A_S1C_NSY_INSB_IJS1D_SG_EEENSB_IJSG_SD_EEEEEEENSA_39AutoVectorizingCopyWithAssumedAlignmentILi128EEENSA_14SM90_TMA_STOREES28_S2A_S2A_EEEvvEEEEvNT_6ParamsE:
	.zero		2944


//--------------------- SYMBOLS --------------------------

	.type		.nv.reservedSmem.offset0,@object
	.size		.nv.reservedSmem.offset0,0x4
	.type		.nv.reservedSmem.cap,@object
	.size		.nv.reservedSmem.cap,0x4
	.type		__assertfail,@function
